//
// Generated by NVIDIA NVVM Compiler
//
// Compiler Build ID: CL-36424714
// Cuda compilation tools, release 13.0, V13.0.88
// Based on NVVM 20.0.0
//

.version 9.0
.target sm_100
.address_size 64

	// .globl	_Z9pagerank1PiS_S_PfS0_ii

.visible .entry _Z9pagerank1PiS_S_PfS0_ii(
	.param .u64 .ptr .align 1 _Z9pagerank1PiS_S_PfS0_ii_param_0,
	.param .u64 .ptr .align 1 _Z9pagerank1PiS_S_PfS0_ii_param_1,
	.param .u64 .ptr .align 1 _Z9pagerank1PiS_S_PfS0_ii_param_2,
	.param .u64 .ptr .align 1 _Z9pagerank1PiS_S_PfS0_ii_param_3,
	.param .u64 .ptr .align 1 _Z9pagerank1PiS_S_PfS0_ii_param_4,
	.param .u32 _Z9pagerank1PiS_S_PfS0_ii_param_5,
	.param .u32 _Z9pagerank1PiS_S_PfS0_ii_param_6
)
{
	.reg .pred 	%p<12>;
	.reg .b32 	%r<69>;
	.reg .b32 	%f<89>;
	.reg .b64 	%rd<79>;

	ld.param.u64 	%rd5, [_Z9pagerank1PiS_S_PfS0_ii_param_0];
	ld.param.u64 	%rd7, [_Z9pagerank1PiS_S_PfS0_ii_param_1];
	ld.param.u64 	%rd6, [_Z9pagerank1PiS_S_PfS0_ii_param_3];
	ld.param.u64 	%rd8, [_Z9pagerank1PiS_S_PfS0_ii_param_4];
	ld.param.u32 	%r24, [_Z9pagerank1PiS_S_PfS0_ii_param_5];
	ld.param.u32 	%r61, [_Z9pagerank1PiS_S_PfS0_ii_param_6];
	cvta.to.global.u64 	%rd1, %rd8;
	cvta.to.global.u64 	%rd2, %rd7;
	mov.u32 	%r26, %ntid.x;
	mov.u32 	%r27, %ctaid.x;
	mov.u32 	%r28, %tid.x;
	mad.lo.s32 	%r1, %r26, %r27, %r28;
	setp.ge.s32 	%p1, %r1, %r24;
	@%p1 bra 	$L__BB0_16;
	cvta.to.global.u64 	%rd9, %rd5;
	mul.wide.s32 	%rd10, %r1, 4;
	add.s64 	%rd3, %rd9, %rd10;
	ld.global.u32 	%r64, [%rd3];
	add.s32 	%r29, %r1, 1;
	setp.ge.s32 	%p2, %r29, %r24;
	@%p2 bra 	$L__BB0_3;
	ld.global.u32 	%r61, [%rd3+4];
$L__BB0_3:
	setp.ge.s32 	%p3, %r64, %r61;
	@%p3 bra 	$L__BB0_16;
	cvta.to.global.u64 	%rd11, %rd6;
	add.s64 	%rd4, %rd11, %rd10;
	sub.s32 	%r5, %r61, %r64;
	cvt.rn.f32.s32 	%f1, %r5;
	and.b32  	%r6, %r5, 15;
	sub.s32 	%r30, %r64, %r61;
	setp.gt.u32 	%p4, %r30, -16;
	@%p4 bra 	$L__BB0_7;
	and.b32  	%r31, %r5, -16;
	neg.s32 	%r62, %r31;
$L__BB0_6:
	.pragma "nounroll";
	mul.wide.s32 	%rd13, %r64, 4;
	add.s64 	%rd14, %rd2, %rd13;
	ld.global.u32 	%r32, [%rd14];
	mul.wide.s32 	%rd15, %r32, 4;
	add.s64 	%rd16, %rd1, %rd15;
	ld.global.f32 	%f2, [%rd4];
	div.rn.f32 	%f3, %f2, %f1;
	atom.global.add.f32 	%f4, [%rd16], %f3;
	ld.global.u32 	%r33, [%rd14+4];
	mul.wide.s32 	%rd17, %r33, 4;
	add.s64 	%rd18, %rd1, %rd17;
	ld.global.f32 	%f5, [%rd4];
	div.rn.f32 	%f6, %f5, %f1;
	atom.global.add.f32 	%f7, [%rd18], %f6;
	ld.global.u32 	%r34, [%rd14+8];
	mul.wide.s32 	%rd19, %r34, 4;
	add.s64 	%rd20, %rd1, %rd19;
	ld.global.f32 	%f8, [%rd4];
	div.rn.f32 	%f9, %f8, %f1;
	atom.global.add.f32 	%f10, [%rd20], %f9;
	ld.global.u32 	%r35, [%rd14+12];
	mul.wide.s32 	%rd21, %r35, 4;
	add.s64 	%rd22, %rd1, %rd21;
	ld.global.f32 	%f11, [%rd4];
	div.rn.f32 	%f12, %f11, %f1;
	atom.global.add.f32 	%f13, [%rd22], %f12;
	ld.global.u32 	%r36, [%rd14+16];
	mul.wide.s32 	%rd23, %r36, 4;
	add.s64 	%rd24, %rd1, %rd23;
	ld.global.f32 	%f14, [%rd4];
	div.rn.f32 	%f15, %f14, %f1;
	atom.global.add.f32 	%f16, [%rd24], %f15;
	ld.global.u32 	%r37, [%rd14+20];
	mul.wide.s32 	%rd25, %r37, 4;
	add.s64 	%rd26, %rd1, %rd25;
	ld.global.f32 	%f17, [%rd4];
	div.rn.f32 	%f18, %f17, %f1;
	atom.global.add.f32 	%f19, [%rd26], %f18;
	ld.global.u32 	%r38, [%rd14+24];
	mul.wide.s32 	%rd27, %r38, 4;
	add.s64 	%rd28, %rd1, %rd27;
	ld.global.f32 	%f20, [%rd4];
	div.rn.f32 	%f21, %f20, %f1;
	atom.global.add.f32 	%f22, [%rd28], %f21;
	ld.global.u32 	%r39, [%rd14+28];
	mul.wide.s32 	%rd29, %r39, 4;
	add.s64 	%rd30, %rd1, %rd29;
	ld.global.f32 	%f23, [%rd4];
	div.rn.f32 	%f24, %f23, %f1;
	atom.global.add.f32 	%f25, [%rd30], %f24;
	ld.global.u32 	%r40, [%rd14+32];
	mul.wide.s32 	%rd31, %r40, 4;
	add.s64 	%rd32, %rd1, %rd31;
	ld.global.f32 	%f26, [%rd4];
	div.rn.f32 	%f27, %f26, %f1;
	atom.global.add.f32 	%f28, [%rd32], %f27;
	ld.global.u32 	%r41, [%rd14+36];
	mul.wide.s32 	%rd33, %r41, 4;
	add.s64 	%rd34, %rd1, %rd33;
	ld.global.f32 	%f29, [%rd4];
	div.rn.f32 	%f30, %f29, %f1;
	atom.global.add.f32 	%f31, [%rd34], %f30;
	ld.global.u32 	%r42, [%rd14+40];
	mul.wide.s32 	%rd35, %r42, 4;
	add.s64 	%rd36, %rd1, %rd35;
	ld.global.f32 	%f32, [%rd4];
	div.rn.f32 	%f33, %f32, %f1;
	atom.global.add.f32 	%f34, [%rd36], %f33;
	ld.global.u32 	%r43, [%rd14+44];
	mul.wide.s32 	%rd37, %r43, 4;
	add.s64 	%rd38, %rd1, %rd37;
	ld.global.f32 	%f35, [%rd4];
	div.rn.f32 	%f36, %f35, %f1;
	atom.global.add.f32 	%f37, [%rd38], %f36;
	ld.global.u32 	%r44, [%rd14+48];
	mul.wide.s32 	%rd39, %r44, 4;
	add.s64 	%rd40, %rd1, %rd39;
	ld.global.f32 	%f38, [%rd4];
	div.rn.f32 	%f39, %f38, %f1;
	atom.global.add.f32 	%f40, [%rd40], %f39;
	ld.global.u32 	%r45, [%rd14+52];
	mul.wide.s32 	%rd41, %r45, 4;
	add.s64 	%rd42, %rd1, %rd41;
	ld.global.f32 	%f41, [%rd4];
	div.rn.f32 	%f42, %f41, %f1;
	atom.global.add.f32 	%f43, [%rd42], %f42;
	ld.global.u32 	%r46, [%rd14+56];
	mul.wide.s32 	%rd43, %r46, 4;
	add.s64 	%rd44, %rd1, %rd43;
	ld.global.f32 	%f44, [%rd4];
	div.rn.f32 	%f45, %f44, %f1;
	atom.global.add.f32 	%f46, [%rd44], %f45;
	ld.global.u32 	%r47, [%rd14+60];
	mul.wide.s32 	%rd45, %r47, 4;
	add.s64 	%rd46, %rd1, %rd45;
	ld.global.f32 	%f47, [%rd4];
	div.rn.f32 	%f48, %f47, %f1;
	atom.global.add.f32 	%f49, [%rd46], %f48;
	add.s32 	%r64, %r64, 16;
	add.s32 	%r62, %r62, 16;
	setp.ne.s32 	%p5, %r62, 0;
	@%p5 bra 	$L__BB0_6;
$L__BB0_7:
	setp.eq.s32 	%p6, %r6, 0;
	@%p6 bra 	$L__BB0_16;
	and.b32  	%r13, %r5, 7;
	setp.lt.u32 	%p7, %r6, 8;
	@%p7 bra 	$L__BB0_10;
	mul.wide.s32 	%rd47, %r64, 4;
	add.s64 	%rd48, %rd2, %rd47;
	ld.global.u32 	%r48, [%rd48];
	mul.wide.s32 	%rd49, %r48, 4;
	add.s64 	%rd50, %rd1, %rd49;
	ld.global.f32 	%f50, [%rd4];
	div.rn.f32 	%f51, %f50, %f1;
	atom.global.add.f32 	%f52, [%rd50], %f51;
	ld.global.u32 	%r49, [%rd48+4];
	mul.wide.s32 	%rd51, %r49, 4;
	add.s64 	%rd52, %rd1, %rd51;
	ld.global.f32 	%f53, [%rd4];
	div.rn.f32 	%f54, %f53, %f1;
	atom.global.add.f32 	%f55, [%rd52], %f54;
	ld.global.u32 	%r50, [%rd48+8];
	mul.wide.s32 	%rd53, %r50, 4;
	add.s64 	%rd54, %rd1, %rd53;
	ld.global.f32 	%f56, [%rd4];
	div.rn.f32 	%f57, %f56, %f1;
	atom.global.add.f32 	%f58, [%rd54], %f57;
	ld.global.u32 	%r51, [%rd48+12];
	mul.wide.s32 	%rd55, %r51, 4;
	add.s64 	%rd56, %rd1, %rd55;
	ld.global.f32 	%f59, [%rd4];
	div.rn.f32 	%f60, %f59, %f1;
	atom.global.add.f32 	%f61, [%rd56], %f60;
	ld.global.u32 	%r52, [%rd48+16];
	mul.wide.s32 	%rd57, %r52, 4;
	add.s64 	%rd58, %rd1, %rd57;
	ld.global.f32 	%f62, [%rd4];
	div.rn.f32 	%f63, %f62, %f1;
	atom.global.add.f32 	%f64, [%rd58], %f63;
	ld.global.u32 	%r53, [%rd48+20];
	mul.wide.s32 	%rd59, %r53, 4;
	add.s64 	%rd60, %rd1, %rd59;
	ld.global.f32 	%f65, [%rd4];
	div.rn.f32 	%f66, %f65, %f1;
	atom.global.add.f32 	%f67, [%rd60], %f66;
	ld.global.u32 	%r54, [%rd48+24];
	mul.wide.s32 	%rd61, %r54, 4;
	add.s64 	%rd62, %rd1, %rd61;
	ld.global.f32 	%f68, [%rd4];
	div.rn.f32 	%f69, %f68, %f1;
	atom.global.add.f32 	%f70, [%rd62], %f69;
	ld.global.u32 	%r55, [%rd48+28];
	mul.wide.s32 	%rd63, %r55, 4;
	add.s64 	%rd64, %rd1, %rd63;
	ld.global.f32 	%f71, [%rd4];
	div.rn.f32 	%f72, %f71, %f1;
	atom.global.add.f32 	%f73, [%rd64], %f72;
	add.s32 	%r64, %r64, 8;
$L__BB0_10:
	setp.eq.s32 	%p8, %r13, 0;
	@%p8 bra 	$L__BB0_16;
	and.b32  	%r16, %r5, 3;
	setp.lt.u32 	%p9, %r13, 4;
	@%p9 bra 	$L__BB0_13;
	mul.wide.s32 	%rd65, %r64, 4;
	add.s64 	%rd66, %rd2, %rd65;
	ld.global.u32 	%r56, [%rd66];
	mul.wide.s32 	%rd67, %r56, 4;
	add.s64 	%rd68, %rd1, %rd67;
	ld.global.f32 	%f74, [%rd4];
	div.rn.f32 	%f75, %f74, %f1;
	atom.global.add.f32 	%f76, [%rd68], %f75;
	ld.global.u32 	%r57, [%rd66+4];
	mul.wide.s32 	%rd69, %r57, 4;
	add.s64 	%rd70, %rd1, %rd69;
	ld.global.f32 	%f77, [%rd4];
	div.rn.f32 	%f78, %f77, %f1;
	atom.global.add.f32 	%f79, [%rd70], %f78;
	ld.global.u32 	%r58, [%rd66+8];
	mul.wide.s32 	%rd71, %r58, 4;
	add.s64 	%rd72, %rd1, %rd71;
	ld.global.f32 	%f80, [%rd4];
	div.rn.f32 	%f81, %f80, %f1;
	atom.global.add.f32 	%f82, [%rd72], %f81;
	ld.global.u32 	%r59, [%rd66+12];
	mul.wide.s32 	%rd73, %r59, 4;
	add.s64 	%rd74, %rd1, %rd73;
	ld.global.f32 	%f83, [%rd4];
	div.rn.f32 	%f84, %f83, %f1;
	atom.global.add.f32 	%f85, [%rd74], %f84;
	add.s32 	%r64, %r64, 4;
$L__BB0_13:
	setp.eq.s32 	%p10, %r16, 0;
	@%p10 bra 	$L__BB0_16;
	neg.s32 	%r67, %r16;
$L__BB0_15:
	.pragma "nounroll";
	mul.wide.s32 	%rd75, %r64, 4;
	add.s64 	%rd76, %rd2, %rd75;
	ld.global.u32 	%r60, [%rd76];
	mul.wide.s32 	%rd77, %r60, 4;
	add.s64 	%rd78, %rd1, %rd77;
	ld.global.f32 	%f86, [%rd4];
	div.rn.f32 	%f87, %f86, %f1;
	atom.global.add.f32 	%f88, [%rd78], %f87;
	add.s32 	%r64, %r64, 1;
	add.s32 	%r67, %r67, 1;
	setp.ne.s32 	%p11, %r67, 0;
	@%p11 bra 	$L__BB0_15;
$L__BB0_16:
	ret;

}
	// .globl	_Z9pagerank2PiS_S_PfS0_ii
.visible .entry _Z9pagerank2PiS_S_PfS0_ii(
	.param .u64 .ptr .align 1 _Z9pagerank2PiS_S_PfS0_ii_param_0,
	.param .u64 .ptr .align 1 _Z9pagerank2PiS_S_PfS0_ii_param_1,
	.param .u64 .ptr .align 1 _Z9pagerank2PiS_S_PfS0_ii_param_2,
	.param .u64 .ptr .align 1 _Z9pagerank2PiS_S_PfS0_ii_param_3,
	.param .u64 .ptr .align 1 _Z9pagerank2PiS_S_PfS0_ii_param_4,
	.param .u32 _Z9pagerank2PiS_S_PfS0_ii_param_5,
	.param .u32 _Z9pagerank2PiS_S_PfS0_ii_param_6
)
{
	.reg .pred 	%p<2>;
	.reg .b32 	%r<9>;
	.reg .b32 	%f<4>;
	.reg .b64 	%rd<8>;
	.reg .b64 	%fd<6>;

	ld.param.u64 	%rd1, [_Z9pagerank2PiS_S_PfS0_ii_param_3];
	ld.param.u64 	%rd2, [_Z9pagerank2PiS_S_PfS0_ii_param_4];
	ld.param.u32 	%r2, [_Z9pagerank2PiS_S_PfS0_ii_param_5];
	mov.u32 	%r3, %ntid.x;
	mov.u32 	%r4, %ctaid.x;
	mov.u32 	%r5, %tid.x;
	mad.lo.s32 	%r1, %r3, %r4, %r5;
	setp.ge.s32 	%p1, %r1, %r2;
	@%p1 bra 	$L__BB1_2;
	cvta.to.global.u64 	%rd3, %rd2;
	cvta.to.global.u64 	%rd4, %rd1;
	mul.wide.s32 	%rd5, %r1, 4;
	add.s64 	%rd6, %rd4, %rd5;
	cvt.rn.f32.s32 	%f1, %r2;
	cvt.f64.f32 	%fd1, %f1;
	mov.f64 	%fd2, 0d3FC3333333333333;
	div.rn.f64 	%fd3, %fd2, %fd1;
	add.s64 	%rd7, %rd3, %rd5;
	ld.global.f32 	%f2, [%rd7];
	cvt.f64.f32 	%fd4, %f2;
	fma.rn.f64 	%fd5, %fd4, 0d3FEB333333333333, %fd3;
	cvt.rn.f32.f64 	%f3, %fd5;
	mov.b32 	%r6, %f3;
	atom.global.exch.b32 	%r7, [%rd6], %r6;
	atom.global.exch.b32 	%r8, [%rd7], 0;
$L__BB1_2:
	ret;

}
	// .globl	_Z9inibufferPiPfS0_ii
.visible .entry _Z9inibufferPiPfS0_ii(
	.param .u64 .ptr .align 1 _Z9inibufferPiPfS0_ii_param_0,
	.param .u64 .ptr .align 1 _Z9inibufferPiPfS0_ii_param_1,
	.param .u64 .ptr .align 1 _Z9inibufferPiPfS0_ii_param_2,
	.param .u32 _Z9inibufferPiPfS0_ii_param_3,
	.param .u32 _Z9inibufferPiPfS0_ii_param_4
)
{
	.reg .pred 	%p<2>;
	.reg .b32 	%r<7>;
	.reg .b32 	%f<3>;
	.reg .b64 	%rd<8>;

	ld.param.u64 	%rd1, [_Z9inibufferPiPfS0_ii_param_1];
	ld.param.u64 	%rd2, [_Z9inibufferPiPfS0_ii_param_2];
	ld.param.u32 	%r2, [_Z9inibufferPiPfS0_ii_param_3];
	mov.u32 	%r3, %ntid.x;
	mov.u32 	%r4, %ctaid.x;
	mov.u32 	%r5, %tid.x;
	mad.lo.s32 	%r1, %r3, %r4, %r5;
	setp.ge.s32 	%p1, %r1, %r2;
	@%p1 bra 	$L__BB2_2;
	cvta.to.global.u64 	%rd3, %rd1;
	cvta.to.global.u64 	%rd4, %rd2;
	cvt.rn.f32.s32 	%f1, %r2;
	rcp.rn.f32 	%f2, %f1;
	mul.wide.s32 	%rd5, %r1, 4;
	add.s64 	%rd6, %rd3, %rd5;
	st.global.f32 	[%rd6], %f2;
	add.s64 	%rd7, %rd4, %rd5;
	mov.b32 	%r6, 0;
	st.global.u32 	[%rd7], %r6;
$L__BB2_2:
	ret;

}


// ===== COMPILED SASS (sm_100) =====

	.target	sm_100

	.elftype	@"ET_EXEC"


//--------------------- .note.nv.tkinfo           --------------------------
	.section	.note.nv.tkinfo,"",@"SHT_NOTE"
	.sectionflags	@"SHF_NOTE_NV_TKINFO"
	.tkinfo
        /*0018*/ 	.word	0x00000002
        /*0030*/ 	.string	""
        /*0030*/ 	.string	"ptxas"
        /*0030*/ 	.string	"Cuda compilation tools, release 13.0, V13.0.88"
        /*0030*/ 	.string	"Build cuda_13.0.r13.0/compiler.36424714_0"
        /*0030*/ 	.string	"-arch sm_100 -m 64 "



//--------------------- .note.nv.cuinfo           --------------------------
	.section	.note.nv.cuinfo,"",@"SHT_NOTE"
	.sectionflags	@"SHF_NOTE_NV_CUINFO"
        /*0018*/ 	.short	0x0002
        /*001a*/ 	.short	0x0064
        /*001c*/ 	.short	0x0082
	.zero		2


//--------------------- .nv.info                  --------------------------
	.section	.nv.info,"",@"SHT_CUDA_INFO"
	.align	4


	//----- nvinfo : EIATTR_REGCOUNT
	.align		4
        /*0000*/ 	.byte	0x04, 0x2f
        /*0002*/ 	.short	(.L_1 - .L_0)
	.align		4
.L_0:
        /*0004*/ 	.word	index@(_Z9pagerank1PiS_S_PfS0_ii)
        /*0008*/ 	.word	0x0000001f


	//----- nvinfo : EIATTR_FRAME_SIZE
	.align		4
.L_1:
        /*000c*/ 	.byte	0x04, 0x11
        /*000e*/ 	.short	(.L_3 - .L_2)
	.align		4
.L_2:
        /*0010*/ 	.word	index@($__internal_2_$__cuda_sm3x_div_rn_noftz_f32_slowpath)
        /*0014*/ 	.word	0x00000000


	//----- nvinfo : EIATTR_FRAME_SIZE
	.align		4
.L_3:
        /*0018*/ 	.byte	0x04, 0x11
        /*001a*/ 	.short	(.L_5 - .L_4)
	.align		4
.L_4:
        /*001c*/ 	.word	index@(_Z9pagerank1PiS_S_PfS0_ii)
        /*0020*/ 	.word	0x00000000


	//----- nvinfo : EIATTR_REGCOUNT
	.align		4
.L_5:
        /*0024*/ 	.byte	0x04, 0x2f
        /*0026*/ 	.short	(.L_7 - .L_6)
	.align		4
.L_6:
        /*0028*/ 	.word	index@(_Z9pagerank2PiS_S_PfS0_ii)
        /*002c*/ 	.word	0x00000017


	//----- nvinfo : EIATTR_FRAME_SIZE
	.align		4
.L_7:
        /*0030*/ 	.byte	0x04, 0x11
        /*0032*/ 	.short	(.L_9 - .L_8)
	.align		4
.L_8:
        /*0034*/ 	.word	index@($__internal_1_$__cuda_sm20_div_rn_f64_full)
        /*0038*/ 	.word	0x00000000


	//----- nvinfo : EIATTR_FRAME_SIZE
	.align		4
.L_9:
        /*003c*/ 	.byte	0x04, 0x11
        /*003e*/ 	.short	(.L_11 - .L_10)
	.align		4
.L_10:
        /*0040*/ 	.word	index@(_Z9pagerank2PiS_S_PfS0_ii)
        /*0044*/ 	.word	0x00000000


	//----- nvinfo : EIATTR_REGCOUNT
	.align		4
.L_11:
        /*0048*/ 	.byte	0x04, 0x2f
        /*004a*/ 	.short	(.L_13 - .L_12)
	.align		4
.L_12:
        /*004c*/ 	.word	index@(_Z9inibufferPiPfS0_ii)
        /*0050*/ 	.word	0x0000000e


	//----- nvinfo : EIATTR_FRAME_SIZE
	.align		4
.L_13:
        /*0054*/ 	.byte	0x04, 0x11
        /*0056*/ 	.short	(.L_15 - .L_14)
	.align		4
.L_14:
        /*0058*/ 	.word	index@($__internal_0_$__cuda_sm20_rcp_rn_f32_slowpath)
        /*005c*/ 	.word	0x00000000


	//----- nvinfo : EIATTR_FRAME_SIZE
	.align		4
.L_15:
        /*0060*/ 	.byte	0x04, 0x11
        /*0062*/ 	.short	(.L_17 - .L_16)
	.align		4
.L_16:
        /*0064*/ 	.word	index@(_Z9inibufferPiPfS0_ii)
        /*0068*/ 	.word	0x00000000


	//----- nvinfo : EIATTR_MIN_STACK_SIZE
	.align		4
.L_17:
        /*006c*/ 	.byte	0x04, 0x12
        /*006e*/ 	.short	(.L_19 - .L_18)
	.align		4
.L_18:
        /*0070*/ 	.word	index@(_Z9inibufferPiPfS0_ii)
        /*0074*/ 	.word	0x00000000


	//----- nvinfo : EIATTR_MIN_STACK_SIZE
	.align		4
.L_19:
        /*0078*/ 	.byte	0x04, 0x12
        /*007a*/ 	.short	(.L_21 - .L_20)
	.align		4
.L_20:
        /*007c*/ 	.word	index@(_Z9pagerank2PiS_S_PfS0_ii)
        /*0080*/ 	.word	0x00000000


	//----- nvinfo : EIATTR_MIN_STACK_SIZE
	.align		4
.L_21:
        /*0084*/ 	.byte	0x04, 0x12
        /*0086*/ 	.short	(.L_23 - .L_22)
	.align		4
.L_22:
        /*0088*/ 	.word	index@(_Z9pagerank1PiS_S_PfS0_ii)
        /*008c*/ 	.word	0x00000000
.L_23:


//--------------------- .nv.compat                --------------------------
	.section	.nv.compat,"",@"SHT_CUDA_COMPAT_INFO"
	.align	4
        /*0000*/ 	.byte	0x02, 0x09, 0x00, 0x00, 0x02, 0x02, 0x01, 0x00, 0x02, 0x05, 0x05, 0x00, 0x03, 0x07, 0x01, 0x01
        /*0010*/ 	.byte	0x02, 0x03, 0x00, 0x00, 0x02, 0x06, 0x01, 0x00, 0x04, 0x0b, 0x08, 0x00, 0x01, 0x00, 0x00, 0x00
        /*0020*/ 	.byte	0x00, 0x00, 0x00, 0x00


//--------------------- .nv.info._Z9inibufferPiPfS0_ii --------------------------
	.section	.nv.info._Z9inibufferPiPfS0_ii,"",@"SHT_CUDA_INFO"
	.sectionflags	@""
	.align	4


	//----- nvinfo : EIATTR_CUDA_API_VERSION
	.align		4
        /*0000*/ 	.byte	0x04, 0x37
        /*0002*/ 	.short	(.L_25 - .L_24)
.L_24:
        /*0004*/ 	.word	0x00000082


	//----- nvinfo : EIATTR_KPARAM_INFO
	.align		4
.L_25:
        /*0008*/ 	.byte	0x04, 0x17
        /*000a*/ 	.short	(.L_27 - .L_26)
.L_26:
        /*000c*/ 	.word	0x00000000
        /*0010*/ 	.short	0x0004
        /*0012*/ 	.short	0x001c
        /*0014*/ 	.byte	0x00, 0xf0, 0x11, 0x00


	//----- nvinfo : EIATTR_KPARAM_INFO
	.align		4
.L_27:
        /*0018*/ 	.byte	0x04, 0x17
        /*001a*/ 	.short	(.L_29 - .L_28)
.L_28:
        /*001c*/ 	.word	0x00000000
        /*0020*/ 	.short	0x0003
        /*0022*/ 	.short	0x0018
        /*0024*/ 	.byte	0x00, 0xf0, 0x11, 0x00


	//----- nvinfo : EIATTR_KPARAM_INFO
	.align		4
.L_29:
        /*0028*/ 	.byte	0x04, 0x17
        /*002a*/ 	.short	(.L_31 - .L_30)
.L_30:
        /*002c*/ 	.word	0x00000000
        /*0030*/ 	.short	0x0002
        /*0032*/ 	.short	0x0010
        /*0034*/ 	.byte	0x00, 0xf5, 0x21, 0x00


	//----- nvinfo : EIATTR_KPARAM_INFO
	.align		4
.L_31:
        /*0038*/ 	.byte	0x04, 0x17
        /*003a*/ 	.short	(.L_33 - .L_32)
.L_32:
        /*003c*/ 	.word	0x00000000
        /*0040*/ 	.short	0x0001
        /*0042*/ 	.short	0x0008
        /*0044*/ 	.byte	0x00, 0xf5, 0x21, 0x00


	//----- nvinfo : EIATTR_KPARAM_INFO
	.align		4
.L_33:
        /*0048*/ 	.byte	0x04, 0x17
        /*004a*/ 	.short	(.L_35 - .L_34)
.L_34:
        /*004c*/ 	.word	0x00000000
        /*0050*/ 	.short	0x0000
        /*0052*/ 	.short	0x0000
        /*0054*/ 	.byte	0x00, 0xf5, 0x21, 0x00


	//----- nvinfo : EIATTR_SPARSE_MMA_MASK
	.align		4
.L_35:
        /*0058*/ 	.byte	0x03, 0x50
        /*005a*/ 	.short	0x0000


	//----- nvinfo : EIATTR_MAXREG_COUNT
	.align		4
        /*005c*/ 	.byte	0x03, 0x1b
        /*005e*/ 	.short	0x00ff


	//----- nvinfo : EIATTR_MERCURY_ISA_VERSION
	.align		4
        /*0060*/ 	.byte	0x03, 0x5f
        /*0062*/ 	.short	0x0101


	//----- nvinfo : EIATTR_VRC_CTA_INIT_COUNT
	.align		4
        /*0064*/ 	.byte	0x02, 0x4a
	.zero		1
	.zero		1


	//----- nvinfo : EIATTR_EXIT_INSTR_OFFSETS
	.align		4
        /*0068*/ 	.byte	0x04, 0x1c
        /*006a*/ 	.short	(.L_37 - .L_36)


	//   ....[0]....
.L_36:
        /*006c*/ 	.word	0x00000070


	//   ....[1]....
        /*0070*/ 	.word	0x000001c0


	//----- nvinfo : EIATTR_CRS_STACK_SIZE
	.align		4
.L_37:
        /*0074*/ 	.byte	0x04, 0x1e
        /*0076*/ 	.short	(.L_39 - .L_38)
.L_38:
        /*0078*/ 	.word	0x00000000


	//----- nvinfo : EIATTR_CBANK_PARAM_SIZE
	.align		4
.L_39:
        /*007c*/ 	.byte	0x03, 0x19
        /*007e*/ 	.short	0x0020


	//----- nvinfo : EIATTR_PARAM_CBANK
	.align		4
        /*0080*/ 	.byte	0x04, 0x0a
        /*0082*/ 	.short	(.L_41 - .L_40)
	.align		4
.L_40:
        /*0084*/ 	.word	index@(.nv.constant0._Z9inibufferPiPfS0_ii)
        /*0088*/ 	.short	0x0380
        /*008a*/ 	.short	0x0020


	//----- nvinfo : EIATTR_SW_WAR
	.align		4
.L_41:
        /*008c*/ 	.byte	0x04, 0x36
        /*008e*/ 	.short	(.L_43 - .L_42)
.L_42:
        /*0090*/ 	.word	0x00000008
.L_43:


//--------------------- .nv.info._Z9pagerank2PiS_S_PfS0_ii --------------------------
	.section	.nv.info._Z9pagerank2PiS_S_PfS0_ii,"",@"SHT_CUDA_INFO"
	.sectionflags	@""
	.align	4


	//----- nvinfo : EIATTR_CUDA_API_VERSION
	.align		4
        /*0000*/ 	.byte	0x04, 0x37
        /*0002*/ 	.short	(.L_45 - .L_44)
.L_44:
        /*0004*/ 	.word	0x00000082


	//----- nvinfo : EIATTR_KPARAM_INFO
	.align		4
.L_45:
        /*0008*/ 	.byte	0x04, 0x17
        /*000a*/ 	.short	(.L_47 - .L_46)
.L_46:
        /*000c*/ 	.word	0x00000000
        /*0010*/ 	.short	0x0006
        /*0012*/ 	.short	0x002c
        /*0014*/ 	.byte	0x00, 0xf0, 0x11, 0x00


	//----- nvinfo : EIATTR_KPARAM_INFO
	.align		4
.L_47:
        /*0018*/ 	.byte	0x04, 0x17
        /*001a*/ 	.short	(.L_49 - .L_48)
.L_48:
        /*001c*/ 	.word	0x00000000
        /*0020*/ 	.short	0x0005
        /*0022*/ 	.short	0x0028
        /*0024*/ 	.byte	0x00, 0xf0, 0x11, 0x00


	//----- nvinfo : EIATTR_KPARAM_INFO
	.align		4
.L_49:
        /*0028*/ 	.byte	0x04, 0x17
        /*002a*/ 	.short	(.L_51 - .L_50)
.L_50:
        /*002c*/ 	.word	0x00000000
        /*0030*/ 	.short	0x0004
        /*0032*/ 	.short	0x0020
        /*0034*/ 	.byte	0x00, 0xf5, 0x21, 0x00


	//----- nvinfo : EIATTR_KPARAM_INFO
	.align		4
.L_51:
        /*0038*/ 	.byte	0x04, 0x17
        /*003a*/ 	.short	(.L_53 - .L_52)
.L_52:
        /*003c*/ 	.word	0x00000000
        /*0040*/ 	.short	0x0003
        /*0042*/ 	.short	0x0018
        /*0044*/ 	.byte	0x00, 0xf5, 0x21, 0x00


	//----- nvinfo : EIATTR_KPARAM_INFO
	.align		4
.L_53:
        /*0048*/ 	.byte	0x04, 0x17
        /*004a*/ 	.short	(.L_55 - .L_54)
.L_54:
        /*004c*/ 	.word	0x00000000
        /*0050*/ 	.short	0x0002
        /*0052*/ 	.short	0x0010
        /*0054*/ 	.byte	0x00, 0xf5, 0x21, 0x00


	//----- nvinfo : EIATTR_KPARAM_INFO
	.align		4
.L_55:
        /*0058*/ 	.byte	0x04, 0x17
        /*005a*/ 	.short	(.L_57 - .L_56)
.L_56:
        /*005c*/ 	.word	0x00000000
        /*0060*/ 	.short	0x0001
        /*0062*/ 	.short	0x0008
        /*0064*/ 	.byte	0x00, 0xf5, 0x21, 0x00


	//----- nvinfo : EIATTR_KPARAM_INFO
	.align		4
.L_57:
        /*0068*/ 	.byte	0x04, 0x17
        /*006a*/ 	.short	(.L_59 - .L_58)
.L_58:
        /*006c*/ 	.word	0x00000000
        /*0070*/ 	.short	0x0000
        /*0072*/ 	.short	0x0000
        /*0074*/ 	.byte	0x00, 0xf5, 0x21, 0x00


	//----- nvinfo : EIATTR_SPARSE_MMA_MASK
	.align		4
.L_59:
        /*0078*/ 	.byte	0x03, 0x50
        /*007a*/ 	.short	0x0000


	//----- nvinfo : EIATTR_MAXREG_COUNT
	.align		4
        /*007c*/ 	.byte	0x03, 0x1b
        /*007e*/ 	.short	0x00ff


	//----- nvinfo : EIATTR_MERCURY_ISA_VERSION
	.align		4
        /*0080*/ 	.byte	0x03, 0x5f
        /*0082*/ 	.short	0x0101


	//----- nvinfo : EIATTR_VRC_CTA_INIT_COUNT
	.align		4
        /*0084*/ 	.byte	0x02, 0x4a
	.zero		1
	.zero		1


	//----- nvinfo : EIATTR_EXIT_INSTR_OFFSETS
	.align		4
        /*0088*/ 	.byte	0x04, 0x1c
        /*008a*/ 	.short	(.L_61 - .L_60)


	//   ....[0]....
.L_60:
        /*008c*/ 	.word	0x00000070


	//   ....[1]....
        /*0090*/ 	.word	0x00000280


	//----- nvinfo : EIATTR_CRS_STACK_SIZE
	.align		4
.L_61:
        /*0094*/ 	.byte	0x04, 0x1e
        /*0096*/ 	.short	(.L_63 - .L_62)
.L_62:
        /*0098*/ 	.word	0x00000000


	//----- nvinfo : EIATTR_CBANK_PARAM_SIZE
	.align		4
.L_63:
        /*009c*/ 	.byte	0x03, 0x19
        /*009e*/ 	.short	0x0030


	//----- nvinfo : EIATTR_PARAM_CBANK
	.align		4
        /*00a0*/ 	.byte	0x04, 0x0a
        /*00a2*/ 	.short	(.L_65 - .L_64)
	.align		4
.L_64:
        /*00a4*/ 	.word	index@(.nv.constant0._Z9pagerank2PiS_S_PfS0_ii)
        /*00a8*/ 	.short	0x0380
        /*00aa*/ 	.short	0x0030


	//----- nvinfo : EIATTR_SW_WAR
	.align		4
.L_65:
        /*00ac*/ 	.byte	0x04, 0x36
        /*00ae*/ 	.short	(.L_67 - .L_66)
.L_66:
        /*00b0*/ 	.word	0x00000008
.L_67:


//--------------------- .nv.info._Z9pagerank1PiS_S_PfS0_ii --------------------------
	.section	.nv.info._Z9pagerank1PiS_S_PfS0_ii,"",@"SHT_CUDA_INFO"
	.sectionflags	@""
	.align	4


	//----- nvinfo : EIATTR_CUDA_API_VERSION
	.align		4
        /*0000*/ 	.byte	0x04, 0x37
        /*0002*/ 	.short	(.L_69 - .L_68)
.L_68:
        /*0004*/ 	.word	0x00000082


	//----- nvinfo : EIATTR_KPARAM_INFO
	.align		4
.L_69:
        /*0008*/ 	.byte	0x04, 0x17
        /*000a*/ 	.short	(.L_71 - .L_70)
.L_70:
        /*000c*/ 	.word	0x00000000
        /*0010*/ 	.short	0x0006
        /*0012*/ 	.short	0x002c
        /*0014*/ 	.byte	0x00, 0xf0, 0x11, 0x00


	//----- nvinfo : EIATTR_KPARAM_INFO
	.align		4
.L_71:
        /*0018*/ 	.byte	0x04, 0x17
        /*001a*/ 	.short	(.L_73 - .L_72)
.L_72:
        /*001c*/ 	.word	0x00000000
        /*0020*/ 	.short	0x0005
        /*0022*/ 	.short	0x0028
        /*0024*/ 	.byte	0x00, 0xf0, 0x11, 0x00


	//----- nvinfo : EIATTR_KPARAM_INFO
	.align		4
.L_73:
        /*0028*/ 	.byte	0x04, 0x17
        /*002a*/ 	.short	(.L_75 - .L_74)
.L_74:
        /*002c*/ 	.word	0x00000000
        /*0030*/ 	.short	0x0004
        /*0032*/ 	.short	0x0020
        /*0034*/ 	.byte	0x00, 0xf5, 0x21, 0x00


	//----- nvinfo : EIATTR_KPARAM_INFO
	.align		4
.L_75:
        /*0038*/ 	.byte	0x04, 0x17
        /*003a*/ 	.short	(.L_77 - .L_76)
.L_76:
        /*003c*/ 	.word	0x00000000
        /*0040*/ 	.short	0x0003
        /*0042*/ 	.short	0x0018
        /*0044*/ 	.byte	0x00, 0xf5, 0x21, 0x00


	//----- nvinfo : EIATTR_KPARAM_INFO
	.align		4
.L_77:
        /*0048*/ 	.byte	0x04, 0x17
        /*004a*/ 	.short	(.L_79 - .L_78)
.L_78:
        /*004c*/ 	.word	0x00000000
        /*0050*/ 	.short	0x0002
        /*0052*/ 	.short	0x0010
        /*0054*/ 	.byte	0x00, 0xf5, 0x21, 0x00


	//----- nvinfo : EIATTR_KPARAM_INFO
	.align		4
.L_79:
        /*0058*/ 	.byte	0x04, 0x17
        /*005a*/ 	.short	(.L_81 - .L_80)
.L_80:
        /*005c*/ 	.word	0x00000000
        /*0060*/ 	.short	0x0001
        /*0062*/ 	.short	0x0008
        /*0064*/ 	.byte	0x00, 0xf5, 0x21, 0x00


	//----- nvinfo : EIATTR_KPARAM_INFO
	.align		4
.L_81:
        /*0068*/ 	.byte	0x04, 0x17
        /*006a*/ 	.short	(.L_83 - .L_82)
.L_82:
        /*006c*/ 	.word	0x00000000
        /*0070*/ 	.short	0x0000
        /*0072*/ 	.short	0x0000
        /*0074*/ 	.byte	0x00, 0xf5, 0x21, 0x00


	//----- nvinfo : EIATTR_SPARSE_MMA_MASK
	.align		4
.L_83:
        /*0078*/ 	.byte	0x03, 0x50
        /*007a*/ 	.short	0x0000


	//----- nvinfo : EIATTR_MAXREG_COUNT
	.align		4
        /*007c*/ 	.byte	0x03, 0x1b
        /*007e*/ 	.short	0x00ff


	//----- nvinfo : EIATTR_MERCURY_ISA_VERSION
	.align		4
        /*0080*/ 	.byte	0x03, 0x5f
        /*0082*/ 	.short	0x0101


	//----- nvinfo : EIATTR_VRC_CTA_INIT_COUNT
	.align		4
        /*0084*/ 	.byte	0x02, 0x4a
	.zero		1
	.zero		1


	//----- nvinfo : EIATTR_EXIT_INSTR_OFFSETS
	.align		4
        /*0088*/ 	.byte	0x04, 0x1c
        /*008a*/ 	.short	(.L_85 - .L_84)


	//   ....[0]....
.L_84:
        /*008c*/ 	.word	0x00000070


	//   ....[1]....
        /*0090*/ 	.word	0x00000120


	//   ....[2]....
        /*0094*/ 	.word	0x00001370


	//   ....[3]....
        /*0098*/ 	.word	0x00001d00


	//   ....[4]....
        /*009c*/ 	.word	0x00002210


	//   ....[5]....
        /*00a0*/ 	.word	0x000023b0


	//----- nvinfo : EIATTR_CRS_STACK_SIZE
	.align		4
.L_85:
        /*00a4*/ 	.byte	0x04, 0x1e
        /*00a6*/ 	.short	(.L_87 - .L_86)
.L_86:
        /*00a8*/ 	.word	0x00000000


	//----- nvinfo : EIATTR_CBANK_PARAM_SIZE
	.align		4
.L_87:
        /*00ac*/ 	.byte	0x03, 0x19
        /*00ae*/ 	.short	0x0030


	//----- nvinfo : EIATTR_PARAM_CBANK
	.align		4
        /*00b0*/ 	.byte	0x04, 0x0a
        /*00b2*/ 	.short	(.L_89 - .L_88)
	.align		4
.L_88:
        /*00b4*/ 	.word	index@(.nv.constant0._Z9pagerank1PiS_S_PfS0_ii)
        /*00b8*/ 	.short	0x0380
        /*00ba*/ 	.short	0x0030


	//----- nvinfo : EIATTR_SW_WAR
	.align		4
.L_89:
        /*00bc*/ 	.byte	0x04, 0x36
        /*00be*/ 	.short	(.L_91 - .L_90)
.L_90:
        /*00c0*/ 	.word	0x00000008
.L_91:


//--------------------- .nv.callgraph             --------------------------
	.section	.nv.callgraph,"",@"SHT_CUDA_CALLGRAPH"
	.align	4
	.sectionentsize	8
	.align		4
        /*0000*/ 	.word	0x00000000
	.align		4
        /*0004*/ 	.word	0xffffffff
	.align		4
        /*0008*/ 	.word	0x00000000
	.align		4
        /*000c*/ 	.word	0xfffffffe
	.align		4
        /*0010*/ 	.word	0x00000000
	.align		4
        /*0014*/ 	.word	0xfffffffd
	.align		4
        /*0018*/ 	.word	0x00000000
	.align		4
        /*001c*/ 	.word	0xfffffffc


//--------------------- .text._Z9inibufferPiPfS0_ii --------------------------
	.section	.text._Z9inibufferPiPfS0_ii,"ax",@progbits
	.align	128
        .global         _Z9inibufferPiPfS0_ii
        .type           _Z9inibufferPiPfS0_ii,@function
        .size           _Z9inibufferPiPfS0_ii,(.L_x_89 - _Z9inibufferPiPfS0_ii)
        .other          _Z9inibufferPiPfS0_ii,@"STO_CUDA_ENTRY STV_DEFAULT"
_Z9inibufferPiPfS0_ii:
.text._Z9inibufferPiPfS0_ii:
[----:B------:R-:W-:Y:S01]  /*0000*/  LDC R1, c[0x0][0x37c] ;  /* 0x0000df00ff017b82 */ /* 0x000fe20000000800 */
[----:B------:R-:W0:Y:S01]  /*0010*/  S2R R2, SR_CTAID.X ;  /* 0x0000000000027919 */ /* 0x000e220000002500 */
[----:B------:R-:W0:Y:S01]  /*0020*/  LDCU UR4, c[0x0][0x360] ;  /* 0x00006c00ff0477ac */ /* 0x000e220008000800 */
[----:B------:R-:W0:Y:S01]  /*0030*/  S2R R3, SR_TID.X ;  /* 0x0000000000037919 */ /* 0x000e220000002100 */
[----:B------:R-:W1:Y:S01]  /*0040*/  LDCU UR5, c[0x0][0x398] ;  /* 0x00007300ff0577ac */ /* 0x000e620008000800 */
[----:B0-----:R-:W-:-:S05]  /*0050*/  IMAD R2, R2, UR4, R3 ;  /* 0x0000000402027c24 */ /* 0x001fca000f8e0203 */
[----:B-1----:R-:W-:-:S13]  /*0060*/  ISETP.GE.AND P0, PT, R2, UR5, PT ;  /* 0x0000000502007c0c */ /* 0x002fda000bf06270 */
[----:B------:R-:W-:Y:S05]  /*0070*/  @P0 EXIT ;  /* 0x000000000000094d */ /* 0x000fea0003800000 */
[----:B------:R-:W-:Y:S01]  /*0080*/  I2FP.F32.S32 R0, UR5 ;  /* 0x0000000500007c45 */ /* 0x000fe20008201400 */
[----:B------:R-:W0:Y:S04]  /*0090*/  LDCU.64 UR4, c[0x0][0x358] ;  /* 0x00006b00ff0477ac */ /* 0x000e280008000a00 */
[----:B------:R-:W-:-:S05]  /*00a0*/  VIADD R3, R0, 0x1800000 ;  /* 0x0180000000037836 */ /* 0x000fca0000000000 */
[----:B------:R-:W-:-:S04]  /*00b0*/  LOP3.LUT R3, R3, 0x7f800000, RZ, 0xc0, !PT ;  /* 0x7f80000003037812 */ /* 0x000fc800078ec0ff */
[----:B------:R-:W-:-:S13]  /*00c0*/  ISETP.GT.U32.AND P0, PT, R3, 0x1ffffff, PT ;  /* 0x01ffffff0300780c */ /* 0x000fda0003f04070 */
[----:B0-----:R-:W-:Y:S05]  /*00d0*/  @P0 BRA `(.L_x_0) ;  /* 0x0000000000100947 */ /* 0x001fea0003800000 */
[----:B------:R-:W-:-:S07]  /*00e0*/  MOV R4, 0x100 ;  /* 0x0000010000047802 */ /* 0x000fce0000000f00 */
[----:B------:R-:W-:Y:S05]  /*00f0*/  CALL.REL.NOINC `($__internal_0_$__cuda_sm20_rcp_rn_f32_slowpath) ;  /* 0x0000000000347944 */ /* 0x000fea0003c00000 */
[----:B------:R-:W-:Y:S01]  /*0100*/  IMAD.MOV.U32 R9, RZ, RZ, R3 ;  /* 0x000000ffff097224 */ /* 0x000fe200078e0003 */
[----:B------:R-:W-:Y:S06]  /*0110*/  BRA `(.L_x_1) ;  /* 0x0000000000107947 */ /* 0x000fec0003800000 */
.L_x_0:
[----:B------:R-:W0:Y:S02]  /*0120*/  MUFU.RCP R9, R0 ;  /* 0x0000000000097308 */ /* 0x000e240000001000 */
[----:B0-----:R-:W-:-:S04]  /*0130*/  FFMA R3, R0, R9, -1 ;  /* 0xbf80000000037423 */ /* 0x001fc80000000009 */
[----:B------:R-:W-:-:S04]  /*0140*/  FADD.FTZ R4, -R3, -RZ ;  /* 0x800000ff03047221 */ /* 0x000fc80000010100 */
[----:B------:R-:W-:-:S07]  /*0150*/  FFMA R9, R9, R4, R9 ;  /* 0x0000000409097223 */ /* 0x000fce0000000009 */
.L_x_1:
[----:B------:R-:W0:Y:S08]  /*0160*/  LDC.64 R4, c[0x0][0x388] ;  /* 0x0000e200ff047b82 */ /* 0x000e300000000a00 */
[----:B------:R-:W1:Y:S01]  /*0170*/  LDC.64 R6, c[0x0][0x390] ;  /* 0x0000e400ff067b82 */ /* 0x000e620000000a00 */
[----:B0-----:R-:W-:-:S05]  /*0180*/  IMAD.WIDE R4, R2, 0x4, R4 ;  /* 0x0000000402047825 */ /* 0x001fca00078e0204 */
[----:B------:R-:W-:Y:S01]  /*0190*/  STG.E desc[UR4][R4.64], R9 ;  /* 0x0000000904007986 */ /* 0x000fe2000c101904 */
[----:B-1----:R-:W-:-:S05]  /*01a0*/  IMAD.WIDE R2, R2, 0x4, R6 ;  /* 0x0000000402027825 */ /* 0x002fca00078e0206 */
[----:B------:R-:W-:Y:S01]  /*01b0*/  STG.E desc[UR4][R2.64], RZ ;  /* 0x000000ff02007986 */ /* 0x000fe2000c101904 */
[----:B------:R-:W-:Y:S05]  /*01c0*/  EXIT ;  /* 0x000000000000794d */ /* 0x000fea0003800000 */
        .weak           $__internal_0_$__cuda_sm20_rcp_rn_f32_slowpath
        .type           $__internal_0_$__cuda_sm20_rcp_rn_f32_slowpath,@function
        .size           $__internal_0_$__cuda_sm20_rcp_rn_f32_slowpath,(.L_x_89 - $__internal_0_$__cuda_sm20_rcp_rn_f32_slowpath)
$__internal_0_$__cuda_sm20_rcp_rn_f32_slowpath:
[----:B------:R-:W-:-:S05]  /*01d0*/  IMAD.SHL.U32 R3, R0, 0x2, RZ ;  /* 0x0000000200037824 */ /* 0x000fca00078e00ff */
[----:B------:R-:W-:-:S04]  /*01e0*/  SHF.R.U32.HI R3, RZ, 0x18, R3 ;  /* 0x00000018ff037819 */ /* 0x000fc80000011603 */
[----:B------:R-:W-:-:S13]  /*01f0*/  ISETP.NE.U32.AND P0, PT, R3, RZ, PT ;  /* 0x000000ff0300720c */ /* 0x000fda0003f05070 */
[----:B------:R-:W-:Y:S05]  /*0200*/  @P0 BRA `(.L_x_2) ;  /* 0x00000000002c0947 */ /* 0x000fea0003800000 */
[----:B------:R-:W-:-:S05]  /*0210*/  IMAD.SHL.U32 R3, R0, 0x2, RZ ;  /* 0x0000000200037824 */ /* 0x000fca00078e00ff */
[----:B------:R-:W-:-:S13]  /*0220*/  ISETP.NE.AND P0, PT, R3, RZ, PT ;  /* 0x000000ff0300720c */ /* 0x000fda0003f05270 */
[----:B------:R2:W3:Y:S01]  /*0230*/  @!P0 MUFU.RCP R3, R0 ;  /* 0x0000000000038308 */ /* 0x0004e20000001000 */
[----:B------:R-:W-:Y:S05]  /*0240*/  @!P0 BRA `(.L_x_3) ;  /* 0x0000000000a48947 */ /* 0x000fea0003800000 */
[----:B------:R-:W-:-:S04]  /*0250*/  FFMA R5, R0, 1.84467440737095516160e+19, RZ ;  /* 0x5f80000000057823 */ /* 0x000fc800000000ff */
[----:B--2---:R-:W3:Y:S02]  /*0260*/  MUFU.RCP R0, R5 ;  /* 0x0000000500007308 */ /* 0x004ee40000001000 */
[----:B---3--:R-:W-:-:S04]  /*0270*/  FFMA R3, R5, R0, -1 ;  /* 0xbf80000005037423 */ /* 0x008fc80000000000 */
[----:B------:R-:W-:-:S04]  /*0280*/  FADD.FTZ R3, -R3, -RZ ;  /* 0x800000ff03037221 */ /* 0x000fc80000010100 */
[----:B------:R-:W-:-:S04]  /*0290*/  FFMA R0, R0, R3, R0 ;  /* 0x0000000300007223 */ /* 0x000fc80000000000 */
[----:B------:R-:W-:Y:S01]  /*02a0*/  FFMA R3, R0, 1.84467440737095516160e+19, RZ ;  /* 0x5f80000000037823 */ /* 0x000fe200000000ff */
[----:B------:R-:W-:Y:S06]  /*02b0*/  BRA `(.L_x_3) ;  /* 0x0000000000887947 */ /* 0x000fec0003800000 */
.L_x_2:
[----:B------:R-:W-:-:S05]  /*02c0*/  VIADD R5, R3, 0xffffff03 ;  /* 0xffffff0303057836 */ /* 0x000fca0000000000 */
[----:B------:R-:W-:-:S13]  /*02d0*/  ISETP.GT.U32.AND P0, PT, R5, 0x1, PT ;  /* 0x000000010500780c */ /* 0x000fda0003f04070 */
[----:B------:R-:W-:Y:S05]  /*02e0*/  @P0 BRA `(.L_x_4) ;  /* 0x0000000000780947 */ /* 0x000fea0003800000 */
[----:B------:R-:W-:Y:S01]  /*02f0*/  LOP3.LUT R6, R0, 0x7fffff, RZ, 0xc0, !PT ;  /* 0x007fffff00067812 */ /* 0x000fe200078ec0ff */
[----:B------:R-:W-:Y:S02]  /*0300*/  IMAD.MOV.U32 R10, RZ, RZ, 0x3 ;  /* 0x00000003ff0a7424 */ /* 0x000fe400078e00ff */
[----:B------:R-:W-:Y:S01]  /*0310*/  VIADD R3, R3, 0xffffff04 ;  /* 0xffffff0403037836 */ /* 0x000fe20000000000 */
[----:B------:R-:W-:Y:S02]  /*0320*/  LOP3.LUT R6, R6, 0x3f800000, RZ, 0xfc, !PT ;  /* 0x3f80000006067812 */ /* 0x000fe400078efcff */
[----:B------:R-:W-:Y:S02]  /*0330*/  SHF.L.U32 R11, R10, R5, RZ ;  /* 0x000000050a0b7219 */ /* 0x000fe400000006ff */
[----:B------:R-:W0:Y:S02]  /*0340*/  MUFU.RCP R7, R6 ;  /* 0x0000000600077308 */ /* 0x000e240000001000 */
[----:B0-----:R-:W-:-:S04]  /*0350*/  FFMA R8, R6, R7, -1 ;  /* 0xbf80000006087423 */ /* 0x001fc80000000007 */
[----:B------:R-:W-:-:S04]  /*0360*/  FADD.FTZ R8, -R8, -RZ ;  /* 0x800000ff08087221 */ /* 0x000fc80000010100 */
[CCC-:B------:R-:W-:Y:S01]  /*0370*/  FFMA.RM R9, R7.reuse, R8.reuse, R7.reuse ;  /* 0x0000000807097223 */ /* 0x1c0fe20000004007 */
[----:B------:R-:W-:-:S04]  /*0380*/  FFMA.RP R8, R7, R8, R7 ;  /* 0x0000000807087223 */ /* 0x000fc80000008007 */
[C---:B------:R-:W-:Y:S02]  /*0390*/  LOP3.LUT R7, R9.reuse, 0x7fffff, RZ, 0xc0, !PT ;  /* 0x007fffff09077812 */ /* 0x040fe400078ec0ff */
[----:B------:R-:W-:Y:S02]  /*03a0*/  FSETP.NEU.FTZ.AND P0, PT, R9, R8, PT ;  /* 0x000000080900720b */ /* 0x000fe40003f1d000 */
[----:B------:R-:W-:Y:S02]  /*03b0*/  LOP3.LUT R8, R7, 0x800000, RZ, 0xfc, !PT ;  /* 0x0080000007087812 */ /* 0x000fe400078efcff */
[----:B------:R-:W-:Y:S02]  /*03c0*/  SEL R7, RZ, 0xffffffff, !P0 ;  /* 0xffffffffff077807 */ /* 0x000fe40004000000 */
[----:B------:R-:W-:Y:S02]  /*03d0*/  LOP3.LUT R6, R11, R8, RZ, 0xc0, !PT ;  /* 0x000000080b067212 */ /* 0x000fe400078ec0ff */
[----:B------:R-:W-:Y:S01]  /*03e0*/  SHF.R.U32.HI R3, RZ, R3, R8 ;  /* 0x00000003ff037219 */ /* 0x000fe20000011608 */
[----:B------:R-:W-:Y:S01]  /*03f0*/  IMAD.MOV R7, RZ, RZ, -R7 ;  /* 0x000000ffff077224 */ /* 0x000fe200078e0a07 */
[----:B------:R-:W-:-:S04]  /*0400*/  SHF.R.U32.HI R6, RZ, R5, R6 ;  /* 0x00000005ff067219 */ /* 0x000fc80000011606 */
[----:B------:R-:W-:Y:S02]  /*0410*/  LOP3.LUT P1, RZ, R7, R5, R8, 0xf8, !PT ;  /* 0x0000000507ff7212 */ /* 0x000fe4000782f808 */
[C---:B------:R-:W-:Y:S02]  /*0420*/  LOP3.LUT P0, RZ, R6.reuse, 0x1, RZ, 0xc0, !PT ;  /* 0x0000000106ff7812 */ /* 0x040fe4000780c0ff */
[----:B------:R-:W-:-:S04]  /*0430*/  LOP3.LUT P2, RZ, R6, 0x2, RZ, 0xc0, !PT ;  /* 0x0000000206ff7812 */ /* 0x000fc8000784c0ff */
[----:B------:R-:W-:Y:S02]  /*0440*/  PLOP3.LUT P0, PT, P0, P1, P2, 0xe0, 0x0 ;  /* 0x000000000000781c */ /* 0x000fe40000703c20 */
[----:B------:R-:W-:Y:S02]  /*0450*/  LOP3.LUT P1, RZ, R0, 0x7fffff, RZ, 0xc0, !PT ;  /* 0x007fffff00ff7812 */ /* 0x000fe4000782c0ff */
[----:B------:R-:W-:-:S05]  /*0460*/  SEL R5, RZ, 0x1, !P0 ;  /* 0x00000001ff057807 */ /* 0x000fca0004000000 */
[----:B------:R-:W-:-:S05]  /*0470*/  IMAD.MOV R5, RZ, RZ, -R5 ;  /* 0x000000ffff057224 */ /* 0x000fca00078e0a05 */
[----:B------:R-:W-:-:S13]  /*0480*/  ISETP.GE.AND P0, PT, R5, RZ, PT ;  /* 0x000000ff0500720c */ /* 0x000fda0003f06270 */
[----:B------:R-:W-:-:S04]  /*0490*/  @!P0 VIADD R3, R3, 0x1 ;  /* 0x0000000103038836 */ /* 0x000fc80000000000 */
[----:B------:R-:W-:-:S05]  /*04a0*/  @!P1 IMAD.SHL.U32 R3, R3, 0x2, RZ ;  /* 0x0000000203039824 */ /* 0x000fca00078e00ff */
[----:B------:R-:W-:Y:S01]  /*04b0*/  LOP3.LUT R3, R3, 0x80000000, R0, 0xf8, !PT ;  /* 0x8000000003037812 */ /* 0x000fe200078ef800 */
[----:B------:R-:W-:Y:S06]  /*04c0*/  BRA `(.L_x_3) ;  /* 0x0000000000047947 */ /* 0x000fec0003800000 */
.L_x_4:
[----:B------:R0:W1:Y:S02]  /*04d0*/  MUFU.RCP R3, R0 ;  /* 0x0000000000037308 */ /* 0x0000640000001000 */
.L_x_3:
[----:B------:R-:W-:-:S04]  /*04e0*/  IMAD.MOV.U32 R5, RZ, RZ, 0x0 ;  /* 0x00000000ff057424 */ /* 0x000fc800078e00ff */
[----:B0123--:R-:W-:Y:S05]  /*04f0*/  RET.REL.NODEC R4 `(_Z9inibufferPiPfS0_ii) ;  /* 0xfffffff804c07950 */ /* 0x00ffea0003c3ffff */
.L_x_5:
[----:B------:R-:W-:-:S00]  /*0500*/  BRA `(.L_x_5) ;  /* 0xfffffffc00fc7947 */ /* 0x000fc0000383ffff */
[----:B------:R-:W-:-:S00]  /*0510*/  NOP ;  /* 0x0000000000007918 */ /* 0x000fc00000000000 */
        /* <DEDUP_REMOVED lines=14> */
.L_x_89:


//--------------------- .text._Z9pagerank2PiS_S_PfS0_ii --------------------------
	.section	.text._Z9pagerank2PiS_S_PfS0_ii,"ax",@progbits
	.align	128
        .global         _Z9pagerank2PiS_S_PfS0_ii
        .type           _Z9pagerank2PiS_S_PfS0_ii,@function
        .size           _Z9pagerank2PiS_S_PfS0_ii,(.L_x_90 - _Z9pagerank2PiS_S_PfS0_ii)
        .other          _Z9pagerank2PiS_S_PfS0_ii,@"STO_CUDA_ENTRY STV_DEFAULT"
_Z9pagerank2PiS_S_PfS0_ii:
.text._Z9pagerank2PiS_S_PfS0_ii:
        /* <DEDUP_REMOVED lines=9> */
[----:B------:R-:W-:Y:S01]  /*0090*/  IMAD.MOV.U32 R2, RZ, RZ, 0x1 ;  /* 0x00000001ff027424 */ /* 0x000fe200078e00ff */
[----:B------:R-:W-:Y:S01]  /*00a0*/  UMOV UR4, 0x33333333 ;  /* 0x3333333300047882 */ /* 0x000fe20000000000 */
[----:B------:R-:W-:Y:S01]  /*00b0*/  UMOV UR5, 0x3fc33333 ;  /* 0x3fc3333300057882 */ /* 0x000fe20000000000 */
[----:B------:R-:W0:Y:S02]  /*00c0*/  LDC.64 R10, c[0x0][0x398] ;  /* 0x0000e600ff0a7b82 */ /* 0x000e240000000a00 */
[----:B------:R-:W1:Y:S08]  /*00d0*/  F2F.F64.F32 R6, R6 ;  /* 0x0000000600067310 */ /* 0x000e700000201800 */
[----:B-1----:R-:W1:Y:S02]  /*00e0*/  MUFU.RCP64H R3, R7 ;  /* 0x0000000700037308 */ /* 0x002e640000001800 */
[----:B-1----:R-:W-:-:S08]  /*00f0*/  DFMA R4, -R6, R2, 1 ;  /* 0x3ff000000604742b */ /* 0x002fd00000000102 */
[----:B------:R-:W-:-:S08]  /*0100*/  DFMA R4, R4, R4, R4 ;  /* 0x000000040404722b */ /* 0x000fd00000000004 */
[----:B------:R-:W-:-:S08]  /*0110*/  DFMA R4, R2, R4, R2 ;  /* 0x000000040204722b */ /* 0x000fd00000000002 */
[----:B------:R-:W-:-:S08]  /*0120*/  DFMA R2, -R6, R4, 1 ;  /* 0x3ff000000602742b */ /* 0x000fd00000000104 */
[----:B------:R-:W-:-:S08]  /*0130*/  DFMA R2, R4, R2, R4 ;  /* 0x000000020402722b */ /* 0x000fd00000000004 */
[----:B------:R-:W-:-:S08]  /*0140*/  DMUL R4, R2, UR4 ;  /* 0x0000000402047c28 */ /* 0x000fd00008000000 */
[----:B------:R-:W-:Y:S01]  /*0150*/  DFMA R8, -R6, R4, UR4 ;  /* 0x0000000406087e2b */ /* 0x000fe20008000104 */
[----:B------:R-:W1:Y:S07]  /*0160*/  LDCU.64 UR4, c[0x0][0x358] ;  /* 0x00006b00ff0477ac */ /* 0x000e6e0008000a00 */
[----:B------:R-:W-:-:S10]  /*0170*/  DFMA R2, R2, R8, R4 ;  /* 0x000000080202722b */ /* 0x000fd40000000004 */
[----:B------:R-:W-:-:S05]  /*0180*/  FFMA R4, RZ, R7, R3 ;  /* 0x00000007ff047223 */ /* 0x000fca0000000003 */
[----:B------:R-:W-:Y:S01]  /*0190*/  FSETP.GT.AND P0, PT, |R4|, 1.469367938527859385e-39, PT ;  /* 0x001000000400780b */ /* 0x000fe20003f04200 */
[----:B0-----:R-:W-:-:S12]  /*01a0*/  IMAD.WIDE R4, R0, 0x4, R10 ;  /* 0x0000000400047825 */ /* 0x001fd800078e020a */
[----:B-1----:R-:W-:Y:S05]  /*01b0*/  @P0 BRA `(.L_x_6) ;  /* 0x0000000000080947 */ /* 0x002fea0003800000 */
[----:B------:R-:W-:-:S07]  /*01c0*/  MOV R8, 0x1e0 ;  /* 0x000001e000087802 */ /* 0x000fce0000000f00 */
[----:B------:R-:W-:Y:S05]  /*01d0*/  CALL.REL.NOINC `($__internal_1_$__cuda_sm20_div_rn_f64_full) ;  /* 0x00000000002c7944 */ /* 0x000fea0003c00000 */
.L_x_6:
[----:B------:R-:W0:Y:S02]  /*01e0*/  LDC.64 R6, c[0x0][0x3a0] ;  /* 0x0000e800ff067b82 */ /* 0x000e240000000a00 */
[----:B0-----:R-:W-:-:S05]  /*01f0*/  IMAD.WIDE R6, R0, 0x4, R6 ;  /* 0x0000000400067825 */ /* 0x001fca00078e0206 */
[----:B------:R-:W2:Y:S01]  /*0200*/  LDG.E R0, desc[UR4][R6.64] ;  /* 0x0000000406007981 */ /* 0x000ea2000c1e1900 */
[----:B------:R-:W-:Y:S01]  /*0210*/  UMOV UR6, 0x33333333 ;  /* 0x3333333300067882 */ /* 0x000fe20000000000 */
[----:B------:R-:W-:Y:S01]  /*0220*/  UMOV UR7, 0x3feb3333 ;  /* 0x3feb333300077882 */ /* 0x000fe20000000000 */
[----:B--2---:R-:W0:Y:S02]  /*0230*/  F2F.F64.F32 R8, R0 ;  /* 0x0000000000087310 */ /* 0x004e240000201800 */
[----:B0-----:R-:W-:-:S10]  /*0240*/  DFMA R8, R8, UR6, R2 ;  /* 0x0000000608087c2b */ /* 0x001fd40008000002 */
[----:B------:R-:W0:Y:S02]  /*0250*/  F2F.F32.F64 R9, R8 ;  /* 0x0000000800097310 */ /* 0x000e240000301000 */
[----:B0-----:R-:W-:Y:S04]  /*0260*/  ATOMG.E.EXCH.STRONG.GPU PT, RZ, desc[UR4][R4.64], R9 ;  /* 0x8000000904ff79a8 */ /* 0x001fe8000c1ef104 */
[----:B------:R-:W-:Y:S01]  /*0270*/  ATOMG.E.EXCH.STRONG.GPU PT, RZ, desc[UR4][R6.64], RZ ;  /* 0x800000ff06ff79a8 */ /* 0x000fe2000c1ef104 */
[----:B------:R-:W-:Y:S05]  /*0280*/  EXIT ;  /* 0x000000000000794d */ /* 0x000fea0003800000 */
        .weak           $__internal_1_$__cuda_sm20_div_rn_f64_full
        .type           $__internal_1_$__cuda_sm20_div_rn_f64_full,@function
        .size           $__internal_1_$__cuda_sm20_div_rn_f64_full,(.L_x_90 - $__internal_1_$__cuda_sm20_div_rn_f64_full)
$__internal_1_$__cuda_sm20_div_rn_f64_full:
[C---:B------:R-:W-:Y:S01]  /*0290*/  FSETP.GEU.AND P0, PT, |R7|.reuse, 1.469367938527859385e-39, PT ;  /* 0x001000000700780b */ /* 0x040fe20003f0e200 */
[----:B------:R-:W-:Y:S01]  /*02a0*/  IMAD.MOV.U32 R10, RZ, RZ, 0x1 ;  /* 0x00000001ff0a7424 */ /* 0x000fe200078e00ff */
[C---:B------:R-:W-:Y:S01]  /*02b0*/  LOP3.LUT R2, R7.reuse, 0x800fffff, RZ, 0xc0, !PT ;  /* 0x800fffff07027812 */ /* 0x040fe200078ec0ff */
[----:B------:R-:W-:Y:S01]  /*02c0*/  IMAD.MOV.U32 R9, RZ, RZ, 0x1ca00000 ;  /* 0x1ca00000ff097424 */ /* 0x000fe200078e00ff */
[----:B------:R-:W-:Y:S01]  /*02d0*/  LOP3.LUT R16, R7, 0x7ff00000, RZ, 0xc0, !PT ;  /* 0x7ff0000007107812 */ /* 0x000fe200078ec0ff */
[----:B------:R-:W-:Y:S01]  /*02e0*/  IMAD.MOV.U32 R19, RZ, RZ, 0x3fc00000 ;  /* 0x3fc00000ff137424 */ /* 0x000fe200078e00ff */
[----:B------:R-:W-:Y:S01]  /*02f0*/  LOP3.LUT R3, R2, 0x3ff00000, RZ, 0xfc, !PT ;  /* 0x3ff0000002037812 */ /* 0x000fe200078efcff */
[----:B------:R-:W-:Y:S01]  /*0300*/  IMAD.MOV.U32 R2, RZ, RZ, R6 ;  /* 0x000000ffff027224 */ /* 0x000fe200078e0006 */
[----:B------:R-:W-:Y:S01]  /*0310*/  ISETP.LE.U32.AND P1, PT, R16, 0x3fc00000, PT ;  /* 0x3fc000001000780c */ /* 0x000fe20003f23070 */
[----:B------:R-:W-:Y:S02]  /*0320*/  IMAD.MOV.U32 R18, RZ, RZ, R16 ;  /* 0x000000ffff127224 */ /* 0x000fe400078e0010 */
[----:B------:R-:W-:Y:S01]  /*0330*/  VIADD R20, R19, 0xffffffff ;  /* 0xffffffff13147836 */ /* 0x000fe20000000000 */
[----:B------:R-:W-:Y:S01]  /*0340*/  SEL R14, R9, 0x63400000, !P1 ;  /* 0x63400000090e7807 */ /* 0x000fe20004800000 */
[----:B------:R-:W-:-:S06]  /*0350*/  @!P0 DMUL R2, R6, 8.98846567431157953865e+307 ;  /* 0x7fe0000006028828 */ /* 0x000fcc0000000000 */
[----:B------:R-:W0:Y:S04]  /*0360*/  MUFU.RCP64H R11, R3 ;  /* 0x00000003000b7308 */ /* 0x000e280000001800 */
[----:B------:R-:W-:Y:S02]  /*0370*/  @!P0 LOP3.LUT R18, R3, 0x7ff00000, RZ, 0xc0, !PT ;  /* 0x7ff0000003128812 */ /* 0x000fe400078ec0ff */
[----:B------:R-:W-:-:S03]  /*0380*/  ISETP.GT.U32.AND P0, PT, R20, 0x7feffffe, PT ;  /* 0x7feffffe1400780c */ /* 0x000fc60003f04070 */
[----:B------:R-:W-:-:S05]  /*0390*/  VIADD R20, R18, 0xffffffff ;  /* 0xffffffff12147836 */ /* 0x000fca0000000000 */
[----:B------:R-:W-:Y:S01]  /*03a0*/  ISETP.GT.U32.OR P0, PT, R20, 0x7feffffe, P0 ;  /* 0x7feffffe1400780c */ /* 0x000fe20000704470 */
[----:B0-----:R-:W-:-:S08]  /*03b0*/  DFMA R12, R10, -R2, 1 ;  /* 0x3ff000000a0c742b */ /* 0x001fd00000000802 */
[----:B------:R-:W-:-:S08]  /*03c0*/  DFMA R12, R12, R12, R12 ;  /* 0x0000000c0c0c722b */ /* 0x000fd0000000000c */
[----:B------:R-:W-:-:S08]  /*03d0*/  DFMA R12, R10, R12, R10 ;  /* 0x0000000c0a0c722b */ /* 0x000fd0000000000a */
[----:B------:R-:W-:-:S08]  /*03e0*/  DFMA R10, R12, -R2, 1 ;  /* 0x3ff000000c0a742b */ /* 0x000fd00000000802 */
[----:B------:R-:W-:Y:S01]  /*03f0*/  DFMA R12, R12, R10, R12 ;  /* 0x0000000a0c0c722b */ /* 0x000fe2000000000c */
[----:B------:R-:W-:Y:S01]  /*0400*/  LOP3.LUT R11, R14, 0x33333, RZ, 0xfc, !PT ;  /* 0x000333330e0b7812 */ /* 0x000fe200078efcff */
[----:B------:R-:W-:-:S06]  /*0410*/  IMAD.MOV.U32 R10, RZ, RZ, 0x33333333 ;  /* 0x33333333ff0a7424 */ /* 0x000fcc00078e00ff */
[----:B------:R-:W-:-:S08]  /*0420*/  DMUL R14, R12, R10 ;  /* 0x0000000a0c0e7228 */ /* 0x000fd00000000000 */
[----:B------:R-:W-:-:S08]  /*0430*/  DFMA R16, R14, -R2, R10 ;  /* 0x800000020e10722b */ /* 0x000fd0000000000a */
[----:B------:R-:W-:Y:S01]  /*0440*/  DFMA R12, R12, R16, R14 ;  /* 0x000000100c0c722b */ /* 0x000fe2000000000e */
[----:B------:R-:W-:Y:S10]  /*0450*/  @P0 BRA `(.L_x_7) ;  /* 0x0000000000740947 */ /* 0x000ff40003800000 */
[----:B------:R-:W-:Y:S01]  /*0460*/  LOP3.LUT R16, R7, 0x7ff00000, RZ, 0xc0, !PT ;  /* 0x7ff0000007107812 */ /* 0x000fe200078ec0ff */
[----:B------:R-:W-:-:S03]  /*0470*/  IMAD.MOV.U32 R14, RZ, RZ, 0x3fc00000 ;  /* 0x3fc00000ff0e7424 */ /* 0x000fc600078e00ff */
[----:B------:R-:W-:Y:S01]  /*0480*/  ISETP.LE.U32.AND P0, PT, R16, 0x3fc00000, PT ;  /* 0x3fc000001000780c */ /* 0x000fe20003f03070 */
[----:B------:R-:W-:Y:S02]  /*0490*/  IMAD.MOV R15, RZ, RZ, -R16 ;  /* 0x000000ffff0f7224 */ /* 0x000fe400078e0a10 */
[----:B------:R-:W-:Y:S01]  /*04a0*/  IMAD.MOV.U32 R16, RZ, RZ, RZ ;  /* 0x000000ffff107224 */ /* 0x000fe200078e00ff */
[----:B------:R-:W-:Y:S02]  /*04b0*/  SEL R9, R9, 0x63400000, !P0 ;  /* 0x6340000009097807 */ /* 0x000fe40004000000 */
[----:B------:R-:W-:-:S04]  /*04c0*/  VIADDMNMX R14, R15, R14, 0xb9600000, !PT ;  /* 0xb96000000f0e7446 */ /* 0x000fc8000780010e */
[----:B------:R-:W-:-:S05]  /*04d0*/  VIMNMX R14, PT, PT, R14, 0x46a00000, PT ;  /* 0x46a000000e0e7848 */ /* 0x000fca0003fe0100 */
[----:B------:R-:W-:-:S04]  /*04e0*/  IMAD.IADD R9, R14, 0x1, -R9 ;  /* 0x000000010e097824 */ /* 0x000fc800078e0a09 */
[----:B------:R-:W-:-:S06]  /*04f0*/  VIADD R17, R9, 0x7fe00000 ;  /* 0x7fe0000009117836 */ /* 0x000fcc0000000000 */
[----:B------:R-:W-:-:S10]  /*0500*/  DMUL R14, R12, R16 ;  /* 0x000000100c0e7228 */ /* 0x000fd40000000000 */
[----:B------:R-:W-:-:S13]  /*0510*/  FSETP.GTU.AND P0, PT, |R15|, 1.469367938527859385e-39, PT ;  /* 0x001000000f00780b */ /* 0x000fda0003f0c200 */
[----:B------:R-:W-:Y:S05]  /*0520*/  @P0 BRA `(.L_x_8) ;  /* 0x0000000000840947 */ /* 0x000fea0003800000 */
[----:B------:R-:W-:Y:S01]  /*0530*/  DFMA R2, R12, -R2, R10 ;  /* 0x800000020c02722b */ /* 0x000fe2000000000a */
[----:B------:R-:W-:-:S09]  /*0540*/  IMAD.MOV.U32 R16, RZ, RZ, RZ ;  /* 0x000000ffff107224 */ /* 0x000fd200078e00ff */
[C---:B------:R-:W-:Y:S02]  /*0550*/  FSETP.NEU.AND P0, PT, R3.reuse, RZ, PT ;  /* 0x000000ff0300720b */ /* 0x040fe40003f0d000 */
[----:B------:R-:W-:-:S04]  /*0560*/  LOP3.LUT R7, R3, 0x80000000, R7, 0x48, !PT ;  /* 0x8000000003077812 */ /* 0x000fc800078e4807 */
[----:B------:R-:W-:-:S07]  /*0570*/  LOP3.LUT R17, R7, R17, RZ, 0xfc, !PT ;  /* 0x0000001107117212 */ /* 0x000fce00078efcff */
[----:B------:R-:W-:Y:S05]  /*0580*/  @!P0 BRA `(.L_x_8) ;  /* 0x00000000006c8947 */ /* 0x000fea0003800000 */
[----:B------:R-:W-:Y:S01]  /*0590*/  IMAD.MOV R3, RZ, RZ, -R9 ;  /* 0x000000ffff037224 */ /* 0x000fe200078e0a09 */
[----:B------:R-:W-:Y:S01]  /*05a0*/  IADD3 R9, PT, PT, -R9, -0x43300000, RZ ;  /* 0xbcd0000009097810 */ /* 0x000fe20007ffe1ff */
[----:B------:R-:W-:-:S06]  /*05b0*/  IMAD.MOV.U32 R2, RZ, RZ, RZ ;  /* 0x000000ffff027224 */ /* 0x000fcc00078e00ff */
[----:B------:R-:W-:Y:S02]  /*05c0*/  DFMA R2, R14, -R2, R12 ;  /* 0x800000020e02722b */ /* 0x000fe4000000000c */
[----:B------:R-:W-:-:S08]  /*05d0*/  DMUL.RP R12, R12, R16 ;  /* 0x000000100c0c7228 */ /* 0x000fd00000008000 */
[----:B------:R-:W-:Y:S02]  /*05e0*/  FSETP.NEU.AND P0, PT, |R3|, R9, PT ;  /* 0x000000090300720b */ /* 0x000fe40003f0d200 */
[----:B------:R-:W-:Y:S02]  /*05f0*/  LOP3.LUT R7, R13, R7, RZ, 0x3c, !PT ;  /* 0x000000070d077212 */ /* 0x000fe400078e3cff */
[----:B------:R-:W-:Y:S02]  /*0600*/  FSEL R14, R12, R14, !P0 ;  /* 0x0000000e0c0e7208 */ /* 0x000fe40004000000 */
[----:B------:R-:W-:Y:S01]  /*0610*/  FSEL R15, R7, R15, !P0 ;  /* 0x0000000f070f7208 */ /* 0x000fe20004000000 */
[----:B------:R-:W-:Y:S06]  /*0620*/  BRA `(.L_x_8) ;  /* 0x0000000000447947 */ /* 0x000fec0003800000 */
.L_x_7:
[----:B------:R-:W-:-:S14]  /*0630*/  DSETP.NAN.AND P0, PT, R6, R6, PT ;  /* 0x000000060600722a */ /* 0x000fdc0003f08000 */
[----:B------:R-:W-:Y:S05]  /*0640*/  @P0 BRA `(.L_x_9) ;  /* 0x0000000000340947 */ /* 0x000fea0003800000 */
[----:B------:R-:W-:Y:S01]  /*0650*/  ISETP.NE.AND P0, PT, R19, R18, PT ;  /* 0x000000121300720c */ /* 0x000fe20003f05270 */
[----:B------:R-:W-:Y:S02]  /*0660*/  IMAD.MOV.U32 R14, RZ, RZ, 0x0 ;  /* 0x00000000ff0e7424 */ /* 0x000fe400078e00ff */
[----:B------:R-:W-:-:S10]  /*0670*/  IMAD.MOV.U32 R15, RZ, RZ, -0x80000 ;  /* 0xfff80000ff0f7424 */ /* 0x000fd400078e00ff */
[----:B------:R-:W-:Y:S05]  /*0680*/  @!P0 BRA `(.L_x_8) ;  /* 0x00000000002c8947 */ /* 0x000fea0003800000 */
[----:B------:R-:W-:Y:S02]  /*0690*/  ISETP.NE.AND P0, PT, R19, 0x7ff00000, PT ;  /* 0x7ff000001300780c */ /* 0x000fe40003f05270 */
[----:B------:R-:W-:Y:S02]  /*06a0*/  LOP3.LUT R6, R7, 0x3fc33333, RZ, 0x3c, !PT ;  /* 0x3fc3333307067812 */ /* 0x000fe400078e3cff */
[----:B------:R-:W-:Y:S02]  /*06b0*/  ISETP.EQ.OR P0, PT, R18, RZ, !P0 ;  /* 0x000000ff1200720c */ /* 0x000fe40004702670 */
[----:B------:R-:W-:-:S11]  /*06c0*/  LOP3.LUT R15, R6, 0x80000000, RZ, 0xc0, !PT ;  /* 0x80000000060f7812 */ /* 0x000fd600078ec0ff */
[----:B------:R-:W-:Y:S01]  /*06d0*/  @P0 LOP3.LUT R2, R15, 0x7ff00000, RZ, 0xfc, !PT ;  /* 0x7ff000000f020812 */ /* 0x000fe200078efcff */
[----:B------:R-:W-:Y:S02]  /*06e0*/  @!P0 IMAD.MOV.U32 R14, RZ, RZ, RZ ;  /* 0x000000ffff0e8224 */ /* 0x000fe400078e00ff */
[----:B------:R-:W-:Y:S02]  /*06f0*/  @P0 IMAD.MOV.U32 R14, RZ, RZ, RZ ;  /* 0x000000ffff0e0224 */ /* 0x000fe400078e00ff */
[----:B------:R-:W-:Y:S01]  /*0700*/  @P0 IMAD.MOV.U32 R15, RZ, RZ, R2 ;  /* 0x000000ffff0f0224 */ /* 0x000fe200078e0002 */
[----:B------:R-:W-:Y:S06]  /*0710*/  BRA `(.L_x_8) ;  /* 0x0000000000087947 */ /* 0x000fec0003800000 */
.L_x_9:
[----:B------:R-:W-:Y:S01]  /*0720*/  LOP3.LUT R15, R7, 0x80000, RZ, 0xfc, !PT ;  /* 0x00080000070f7812 */ /* 0x000fe200078efcff */
[----:B------:R-:W-:-:S07]  /*0730*/  IMAD.MOV.U32 R14, RZ, RZ, R6 ;  /* 0x000000ffff0e7224 */ /* 0x000fce00078e0006 */
.L_x_8:
[----:B------:R-:W-:Y:S02]  /*0740*/  IMAD.MOV.U32 R9, RZ, RZ, 0x0 ;  /* 0x00000000ff097424 */ /* 0x000fe400078e00ff */
[----:B------:R-:W-:Y:S02]  /*0750*/  IMAD.MOV.U32 R2, RZ, RZ, R14 ;  /* 0x000000ffff027224 */ /* 0x000fe400078e000e */
[----:B------:R-:W-:Y:S01]  /*0760*/  IMAD.MOV.U32 R3, RZ, RZ, R15 ;  /* 0x000000ffff037224 */ /* 0x000fe200078e000f */
[----:B------:R-:W-:Y:S06]  /*0770*/  RET.REL.NODEC R8 `(_Z9pagerank2PiS_S_PfS0_ii) ;  /* 0xfffffff808207950 */ /* 0x000fec0003c3ffff */
.L_x_10:
        /* <DEDUP_REMOVED lines=16> */
.L_x_90:


//--------------------- .text._Z9pagerank1PiS_S_PfS0_ii --------------------------
	.section	.text._Z9pagerank1PiS_S_PfS0_ii,"ax",@progbits
	.align	128
        .global         _Z9pagerank1PiS_S_PfS0_ii
        .type           _Z9pagerank1PiS_S_PfS0_ii,@function
        .size           _Z9pagerank1PiS_S_PfS0_ii,(.L_x_91 - _Z9pagerank1PiS_S_PfS0_ii)
        .other          _Z9pagerank1PiS_S_PfS0_ii,@"STO_CUDA_ENTRY STV_DEFAULT"
_Z9pagerank1PiS_S_PfS0_ii:
.text._Z9pagerank1PiS_S_PfS0_ii:
        /* <DEDUP_REMOVED lines=8> */
[----:B------:R-:W0:Y:S01]  /*0080*/  LDC.64 R2, c[0x0][0x380] ;  /* 0x0000e000ff027b82 */ /* 0x000e220000000a00 */
[----:B------:R-:W1:Y:S01]  /*0090*/  LDCU UR7, c[0x0][0x3ac] ;  /* 0x00007580ff0777ac */ /* 0x000e620008000800 */
[C---:B------:R-:W-:Y:S01]  /*00a0*/  IADD3 R0, PT, PT, R7.reuse, 0x1, RZ ;  /* 0x0000000107007810 */ /* 0x040fe20007ffe0ff */
[----:B------:R-:W2:Y:S03]  /*00b0*/  LDCU.64 UR4, c[0x0][0x358] ;  /* 0x00006b00ff0477ac */ /* 0x000ea60008000a00 */
[----:B------:R-:W-:Y:S02]  /*00c0*/  ISETP.GE.AND P0, PT, R0, UR6, PT ;  /* 0x0000000600007c0c */ /* 0x000fe4000bf06270 */
[----:B-1----:R-:W-:Y:S01]  /*00d0*/  MOV R5, UR7 ;  /* 0x0000000700057c02 */ /* 0x002fe20008000f00 */
[----:B0-----:R-:W-:-:S10]  /*00e0*/  IMAD.WIDE R2, R7, 0x4, R2 ;  /* 0x0000000407027825 */ /* 0x001fd400078e0202 */
[----:B--2---:R-:W2:Y:S04]  /*00f0*/  @!P0 LDG.E R5, desc[UR4][R2.64+0x4] ;  /* 0x0000040402058981 */ /* 0x004ea8000c1e1900 */
[----:B------:R-:W2:Y:S02]  /*0100*/  LDG.E R6, desc[UR4][R2.64] ;  /* 0x0000000402067981 */ /* 0x000ea4000c1e1900 */
[----:B--2---:R-:W-:-:S13]  /*0110*/  ISETP.GE.AND P0, PT, R6, R5, PT ;  /* 0x000000050600720c */ /* 0x004fda0003f06270 */
[----:B------:R-:W-:Y:S05]  /*0120*/  @P0 EXIT ;  /* 0x000000000000094d */ /* 0x000fea0003800000 */
[----:B------:R-:W0:Y:S01]  /*0130*/  LDC.64 R16, c[0x0][0x398] ;  /* 0x0000e600ff107b82 */ /* 0x000e220000000a00 */
[CC--:B------:R-:W-:Y:S01]  /*0140*/  IADD3 R0, PT, PT, R6.reuse, -R5.reuse, RZ ;  /* 0x8000000506007210 */ /* 0x0c0fe20007ffe0ff */
[----:B------:R-:W-:Y:S01]  /*0150*/  BSSY B0, `(.L_x_11) ;  /* 0x0000120000007945 */ /* 0x000fe20003800000 */
[----:B------:R-:W-:Y:S02]  /*0160*/  IADD3 R5, PT, PT, -R6, R5, RZ ;  /* 0x0000000506057210 */ /* 0x000fe40007ffe1ff */
[----:B------:R-:W-:Y:S02]  /*0170*/  ISETP.GT.U32.AND P0, PT, R0, -0x10, PT ;  /* 0xfffffff00000780c */ /* 0x000fe40003f04070 */
[----:B------:R-:W-:Y:S02]  /*0180*/  I2FP.F32.S32 R4, R5 ;  /* 0x0000000500047245 */ /* 0x000fe40000201400 */
[----:B------:R-:W-:Y:S01]  /*0190*/  LOP3.LUT R3, R5, 0xf, RZ, 0xc0, !PT ;  /* 0x0000000f05037812 */ /* 0x000fe200078ec0ff */
[----:B0-----:R-:W-:-:S08]  /*01a0*/  IMAD.WIDE R16, R7, 0x4, R16 ;  /* 0x0000000407107825 */ /* 0x001fd000078e0210 */
[----:B------:R-:W-:Y:S05]  /*01b0*/  @P0 BRA `(.L_x_12) ;  /* 0x0000001000640947 */ /* 0x000fea0003800000 */
[----:B------:R-:W0:Y:S01]  /*01c0*/  LDC.64 R14, c[0x0][0x3a0] ;  /* 0x0000e800ff0e7b82 */ /* 0x000e220000000a00 */
[----:B------:R-:W-:-:S04]  /*01d0*/  LOP3.LUT R2, R5, 0xfffffff0, RZ, 0xc0, !PT ;  /* 0xfffffff005027812 */ /* 0x000fc800078ec0ff */
[----:B------:R-:W-:-:S03]  /*01e0*/  IADD3 R2, PT, PT, -R2, RZ, RZ ;  /* 0x000000ff02027210 */ /* 0x000fc60007ffe1ff */
[----:B------:R-:W1:Y:S04]  /*01f0*/  LDC.64 R12, c[0x0][0x388] ;  /* 0x0000e200ff0c7b82 */ /* 0x000e680000000a00 */
.L_x_45:
[----:B--2---:R-:W2:Y:S01]  /*0200*/  LDG.E R27, desc[UR4][R16.64] ;  /* 0x00000004101b7981 */ /* 0x004ea2000c1e1900 */
[----:B-1----:R-:W-:-:S05]  /*0210*/  IMAD.WIDE R10, R6, 0x4, R12 ;  /* 0x00000004060a7825 */ /* 0x002fca00078e020c */
[----:B------:R-:W0:Y:S01]  /*0220*/  LDG.E R19, desc[UR4][R10.64] ;  /* 0x000000040a137981 */ /* 0x000e22000c1e1900 */
[----:B------:R-:W1:Y:S01]  /*0230*/  MUFU.RCP R7, R4 ;  /* 0x0000000400077308 */ /* 0x000e620000001000 */
[----:B------:R-:W-:Y:S01]  /*0240*/  IADD3 R2, PT, PT, R2, 0x10, RZ ;  /* 0x0000001002027810 */ /* 0x000fe20007ffe0ff */
[----:B------:R-:W-:Y:S05]  /*0250*/  YIELD ;  /* 0x0000000000007946 */ /* 0x000fea0003800000 */
[----:B------:R-:W-:Y:S01]  /*0260*/  BSSY.RECONVERGENT B3, `(.L_x_13) ;  /* 0x000000d000037945 */ /* 0x000fe20003800200 */
[----:B------:R-:W-:Y:S01]  /*0270*/  ISETP.NE.AND P2, PT, R2, RZ, PT ;  /* 0x000000ff0200720c */ /* 0x000fe20003f45270 */
[----:B-1----:R-:W-:-:S04]  /*0280*/  FFMA R0, -R4, R7, 1 ;  /* 0x3f80000004007423 */ /* 0x002fc80000000107 */
[----:B------:R-:W-:Y:S01]  /*0290*/  FFMA R0, R7, R0, R7 ;  /* 0x0000000007007223 */ /* 0x000fe20000000007 */
[----:B--2---:R-:W1:Y:S03]  /*02a0*/  FCHK P0, R27, R4 ;  /* 0x000000041b007302 */ /* 0x004e660000000000 */
[----:B------:R-:W-:-:S04]  /*02b0*/  FFMA R7, R27, R0, RZ ;  /* 0x000000001b077223 */ /* 0x000fc800000000ff */
[----:B------:R-:W-:Y:S01]  /*02c0*/  FFMA R8, -R4, R7, R27 ;  /* 0x0000000704087223 */ /* 0x000fe2000000011b */
[----:B0-----:R-:W-:-:S04]  /*02d0*/  IMAD.WIDE R18, R19, 0x4, R14 ;  /* 0x0000000413127825 */ /* 0x001fc800078e020e */
[----:B------:R-:W-:Y:S01]  /*02e0*/  FFMA R7, R0, R8, R7 ;  /* 0x0000000800077223 */ /* 0x000fe20000000007 */
[----:B-1----:R-:W-:Y:S06]  /*02f0*/  @!P0 BRA `(.L_x_14) ;  /* 0x00000000000c8947 */ /* 0x002fec0003800000 */
[----:B------:R-:W-:-:S07]  /*0300*/  MOV R8, 0x320 ;  /* 0x0000032000087802 */ /* 0x000fce0000000f00 */
[----:B------:R-:W-:Y:S05]  /*0310*/  CALL.REL.NOINC `($__internal_2_$__cuda_sm3x_div_rn_noftz_f32_slowpath) ;  /* 0x0000002000287944 */ /* 0x000fea0003c00000 */
[----:B------:R-:W-:-:S07]  /*0320*/  MOV R7, R0 ;  /* 0x0000000000077202 */ /* 0x000fce0000000f00 */
.L_x_14:
[----:B------:R-:W-:Y:S05]  /*0330*/  BSYNC.RECONVERGENT B3 ;  /* 0x0000000000037941 */ /* 0x000fea0003800200 */
.L_x_13:
[----:B------:R0:W-:Y:S04]  /*0340*/  REDG.E.ADD.F32.FTZ.RN.STRONG.GPU desc[UR4][R18.64], R7 ;  /* 0x00000007120079a6 */ /* 0x0001e8000c12f304 */
[----:B------:R-:W2:Y:S04]  /*0350*/  LDG.E R27, desc[UR4][R16.64] ;  /* 0x00000004101b7981 */ /* 0x000ea8000c1e1900 */
[----:B------:R-:W3:Y:S01]  /*0360*/  LDG.E R21, desc[UR4][R10.64+0x4] ;  /* 0x000004040a157981 */ /* 0x000ee2000c1e1900 */
[----:B------:R-:W1:Y:S01]  /*0370*/  MUFU.RCP R9, R4 ;  /* 0x0000000400097308 */ /* 0x000e620000001000 */
[----:B------:R-:W-:Y:S01]  /*0380*/  BSSY.RECONVERGENT B3, `(.L_x_15) ;  /* 0x000000c000037945 */ /* 0x000fe20003800200 */
[----:B-1----:R-:W-:-:S04]  /*0390*/  FFMA R0, -R4, R9, 1 ;  /* 0x3f80000004007423 */ /* 0x002fc80000000109 */
[----:B------:R-:W-:Y:S02]  /*03a0*/  FFMA R0, R9, R0, R9 ;  /* 0x0000000009007223 */ /* 0x000fe40000000009 */
[----:B--2---:R-:W1:Y:S02]  /*03b0*/  FCHK P0, R27, R4 ;  /* 0x000000041b007302 */ /* 0x004e640000000000 */
[----:B------:R-:W-:Y:S01]  /*03c0*/  FFMA R9, R0, R27, RZ ;  /* 0x0000001b00097223 */ /* 0x000fe200000000ff */
[----:B---3--:R-:W-:-:S04]  /*03d0*/  IMAD.WIDE R20, R21, 0x4, R14 ;  /* 0x0000000415147825 */ /* 0x008fc800078e020e */
[----:B------:R-:W-:-:S04]  /*03e0*/  FFMA R8, -R4, R9, R27 ;  /* 0x0000000904087223 */ /* 0x000fc8000000011b */
[----:B------:R-:W-:Y:S01]  /*03f0*/  FFMA R9, R0, R8, R9 ;  /* 0x0000000800097223 */ /* 0x000fe20000000009 */
[----:B01----:R-:W-:Y:S06]  /*0400*/  @!P0 BRA `(.L_x_16) ;  /* 0x00000000000c8947 */ /* 0x003fec0003800000 */
[----:B------:R-:W-:-:S07]  /*0410*/  MOV R8, 0x430 ;  /* 0x0000043000087802 */ /* 0x000fce0000000f00 */
[----:B------:R-:W-:Y:S05]  /*0420*/  CALL.REL.NOINC `($__internal_2_$__cuda_sm3x_div_rn_noftz_f32_slowpath) ;  /* 0x0000001c00e47944 */ /* 0x000fea0003c00000 */
[----:B------:R-:W-:-:S07]  /*0430*/  MOV R9, R0 ;  /* 0x0000000000097202 */ /* 0x000fce0000000f00 */
.L_x_16:
[----:B------:R-:W-:Y:S05]  /*0440*/  BSYNC.RECONVERGENT B3 ;  /* 0x0000000000037941 */ /* 0x000fea0003800200 */
.L_x_15:
        /* <DEDUP_REMOVED lines=16> */
.L_x_18:
[----:B------:R-:W-:Y:S05]  /*0550*/  BSYNC.RECONVERGENT B3 ;  /* 0x0000000000037941 */ /* 0x000fea0003800200 */
.L_x_17:
        /* <DEDUP_REMOVED lines=16> */
.L_x_20:
[----:B------:R-:W-:Y:S05]  /*0660*/  BSYNC.RECONVERGENT B3 ;  /* 0x0000000000037941 */ /* 0x000fea0003800200 */
.L_x_19:
        /* <DEDUP_REMOVED lines=16> */
.L_x_22:
[----:B------:R-:W-:Y:S05]  /*0770*/  BSYNC.RECONVERGENT B3 ;  /* 0x0000000000037941 */ /* 0x000fea0003800200 */
.L_x_21:
        /* <DEDUP_REMOVED lines=16> */
.L_x_24:
[----:B------:R-:W-:Y:S05]  /*0880*/  BSYNC.RECONVERGENT B3 ;  /* 0x0000000000037941 */ /* 0x000fea0003800200 */
.L_x_23:
        /* <DEDUP_REMOVED lines=16> */
.L_x_26:
[----:B------:R-:W-:Y:S05]  /*0990*/  BSYNC.RECONVERGENT B3 ;  /* 0x0000000000037941 */ /* 0x000fea0003800200 */
.L_x_25:
        /* <DEDUP_REMOVED lines=16> */
.L_x_28:
[----:B------:R-:W-:Y:S05]  /*0aa0*/  BSYNC.RECONVERGENT B3 ;  /* 0x0000000000037941 */ /* 0x000fea0003800200 */
.L_x_27:
        /* <DEDUP_REMOVED lines=16> */
.L_x_30:
[----:B------:R-:W-:Y:S05]  /*0bb0*/  BSYNC.RECONVERGENT B3 ;  /* 0x0000000000037941 */ /* 0x000fea0003800200 */
.L_x_29:
        /* <DEDUP_REMOVED lines=16> */
.L_x_32:
[----:B------:R-:W-:Y:S05]  /*0cc0*/  BSYNC.RECONVERGENT B3 ;  /* 0x0000000000037941 */ /* 0x000fea0003800200 */
.L_x_31:
        /* <DEDUP_REMOVED lines=16> */
.L_x_34:
[----:B------:R-:W-:Y:S05]  /*0dd0*/  BSYNC.RECONVERGENT B3 ;  /* 0x0000000000037941 */ /* 0x000fea0003800200 */
.L_x_33:
        /* <DEDUP_REMOVED lines=16> */
.L_x_36:
[----:B------:R-:W-:Y:S05]  /*0ee0*/  BSYNC.RECONVERGENT B3 ;  /* 0x0000000000037941 */ /* 0x000fea0003800200 */
.L_x_35:
        /* <DEDUP_REMOVED lines=16> */
.L_x_38:
[----:B------:R-:W-:Y:S05]  /*0ff0*/  BSYNC.RECONVERGENT B3 ;  /* 0x0000000000037941 */ /* 0x000fea0003800200 */
.L_x_37:
        /* <DEDUP_REMOVED lines=16> */
.L_x_40:
[----:B------:R-:W-:Y:S05]  /*1100*/  BSYNC.RECONVERGENT B3 ;  /* 0x0000000000037941 */ /* 0x000fea0003800200 */
.L_x_39:
        /* <DEDUP_REMOVED lines=16> */
.L_x_42:
[----:B------:R-:W-:Y:S05]  /*1210*/  BSYNC.RECONVERGENT B3 ;  /* 0x0000000000037941 */ /* 0x000fea0003800200 */
.L_x_41:
        /* <DEDUP_REMOVED lines=15> */
.L_x_44:
[----:B------:R-:W-:Y:S05]  /*1310*/  BSYNC.RECONVERGENT B3 ;  /* 0x0000000000037941 */ /* 0x000fea0003800200 */
.L_x_43:
[----:B------:R2:W-:Y:S01]  /*1320*/  REDG.E.ADD.F32.FTZ.RN.STRONG.GPU desc[UR4][R20.64], R0 ;  /* 0x00000000140079a6 */ /* 0x0005e2000c12f304 */
[----:B------:R-:W-:Y:S01]  /*1330*/  IADD3 R6, PT, PT, R6, 0x10, RZ ;  /* 0x0000001006067810 */ /* 0x000fe20007ffe0ff */
[----:B------:R-:W-:Y:S06]  /*1340*/  @P2 BRA `(.L_x_45) ;  /* 0xffffffec00ac2947 */ /* 0x000fec000383ffff */
.L_x_12:
[----:B------:R-:W-:Y:S05]  /*1350*/  BSYNC B0 ;  /* 0x0000000000007941 */ /* 0x000fea0003800000 */
.L_x_11:
[----:B------:R-:W-:-:S13]  /*1360*/  ISETP.NE.AND P0, PT, R3, RZ, PT ;  /* 0x000000ff0300720c */ /* 0x000fda0003f05270 */
[----:B------:R-:W-:Y:S05]  /*1370*/  @!P0 EXIT ;  /* 0x000000000000894d */ /* 0x000fea0003800000 */
[----:B------:R-:W-:Y:S01]  /*1380*/  ISETP.GE.U32.AND P0, PT, R3, 0x8, PT ;  /* 0x000000080300780c */ /* 0x000fe20003f06070 */
[----:B------:R-:W-:Y:S01]  /*1390*/  BSSY.RECONVERGENT B0, `(.L_x_46) ;  /* 0x0000095000007945 */ /* 0x000fe20003800200 */
[----:B------:R-:W-:-:S11]  /*13a0*/  LOP3.LUT R2, R5, 0x7, RZ, 0xc0, !PT ;  /* 0x0000000705027812 */ /* 0x000fd600078ec0ff */
[----:B------:R-:W-:Y:S05]  /*13b0*/  @!P0 BRA `(.L_x_47) ;  /* 0x0000000800488947 */ /* 0x000fea0003800000 */
[----:B------:R-:W0:Y:S01]  /*13c0*/  LDC.64 R12, c[0x0][0x388] ;  /* 0x0000e200ff0c7b82 */ /* 0x000e220000000a00 */
[----:B------:R-:W3:Y:S01]  /*13d0*/  LDG.E R27, desc[UR4][R16.64] ;  /* 0x00000004101b7981 */ /* 0x000ee2000c1e1900 */
[----:B------:R-:W2:Y:S06]  /*13e0*/  MUFU.RCP R7, R4 ;  /* 0x0000000400077308 */ /* 0x000eac0000001000 */
[----:B------:R-:W1:Y:S01]  /*13f0*/  LDC.64 R10, c[0x0][0x3a0] ;  /* 0x0000e800ff0a7b82 */ /* 0x000e620000000a00 */
[----:B0-----:R-:W-:-:S05]  /*1400*/  IMAD.WIDE R12, R6, 0x4, R12 ;  /* 0x00000004060c7825 */ /* 0x001fca00078e020c */
[----:B------:R-:W1:Y:S01]  /*1410*/  LDG.E R3, desc[UR4][R12.64] ;  /* 0x000000040c037981 */ /* 0x000e62000c1e1900 */
[----:B--2---:R-:W-:Y:S01]  /*1420*/  FFMA R0, -R4, R7, 1 ;  /* 0x3f80000004007423 */ /* 0x004fe20000000107 */
[----:B------:R-:W-:Y:S03]  /*1430*/  BSSY.RECONVERGENT B3, `(.L_x_48) ;  /* 0x000000b000037945 */ /* 0x000fe60003800200 */
[----:B------:R-:W-:Y:S01]  /*1440*/  FFMA R0, R7, R0, R7 ;  /* 0x0000000007007223 */ /* 0x000fe20000000007 */
[----:B---3--:R-:W0:Y:S03]  /*1450*/  FCHK P0, R27, R4 ;  /* 0x000000041b007302 */ /* 0x008e260000000000 */
[----:B------:R-:W-:-:S04]  /*1460*/  FFMA R7, R0, R27, RZ ;  /* 0x0000001b00077223 */ /* 0x000fc800000000ff */
[----:B------:R-:W-:-:S04]  /*1470*/  FFMA R8, -R4, R7, R27 ;  /* 0x0000000704087223 */ /* 0x000fc8000000011b */
[----:B------:R-:W-:Y:S01]  /*1480*/  FFMA R7, R0, R8, R7 ;  /* 0x0000000800077223 */ /* 0x000fe20000000007 */
[----:B-1----:R-:W-:Y:S01]  /*1490*/  IMAD.WIDE R10, R3, 0x4, R10 ;  /* 0x00000004030a7825 */ /* 0x002fe200078e020a */
[----:B0-----:R-:W-:Y:S06]  /*14a0*/  @!P0 BRA `(.L_x_49) ;  /* 0x00000000000c8947 */ /* 0x001fec0003800000 */
[----:B------:R-:W-:-:S07]  /*14b0*/  MOV R8, 0x14d0 ;  /* 0x000014d000087802 */ /* 0x000fce0000000f00 */
[----:B------:R-:W-:Y:S05]  /*14c0*/  CALL.REL.NOINC `($__internal_2_$__cuda_sm3x_div_rn_noftz_f32_slowpath) ;  /* 0x0000000c00bc7944 */ /* 0x000fea0003c00000 */
[----:B------:R-:W-:-:S07]  /*14d0*/  MOV R7, R0 ;  /* 0x0000000000077202 */ /* 0x000fce0000000f00 */
.L_x_49:
[----:B------:R-:W-:Y:S05]  /*14e0*/  BSYNC.RECONVERGENT B3 ;  /* 0x0000000000037941 */ /* 0x000fea0003800200 */
.L_x_48:
[----:B------:R0:W-:Y:S01]  /*14f0*/  REDG.E.ADD.F32.FTZ.RN.STRONG.GPU desc[UR4][R10.64], R7 ;  /* 0x000000070a0079a6 */ /* 0x0001e2000c12f304 */
[----:B------:R-:W1:Y:S01]  /*1500*/  MUFU.RCP R9, R4 ;  /* 0x0000000400097308 */ /* 0x000e620000001000 */
[----:B------:R-:W2:Y:S02]  /*1510*/  LDC.64 R14, c[0x0][0x3a0] ;  /* 0x0000e800ff0e7b82 */ /* 0x000ea40000000a00 */
[----:B------:R-:W3:Y:S04]  /*1520*/  LDG.E R27, desc[UR4][R16.64] ;  /* 0x00000004101b7981 */ /* 0x000ee8000c1e1900 */
[----:B------:R-:W2:Y:S01]  /*1530*/  LDG.E R3, desc[UR4][R12.64+0x4] ;  /* 0x000004040c037981 */ /* 0x000ea2000c1e1900 */
[----:B------:R-:W-:Y:S01]  /*1540*/  BSSY.RECONVERGENT B3, `(.L_x_50) ;  /* 0x000000c000037945 */ /* 0x000fe20003800200 */
[----:B-1----:R-:W-:-:S04]  /*1550*/  FFMA R0, -R4, R9, 1 ;  /* 0x3f80000004007423 */ /* 0x002fc80000000109 */
[----:B------:R-:W-:Y:S01]  /*1560*/  FFMA R0, R9, R0, R9 ;  /* 0x0000000009007223 */ /* 0x000fe20000000009 */
[----:B---3--:R-:W1:Y:S03]  /*1570*/  FCHK P0, R27, R4 ;  /* 0x000000041b007302 */ /* 0x008e660000000000 */
[----:B------:R-:W-:Y:S01]  /*1580*/  FFMA R9, R0, R27, RZ ;  /* 0x0000001b00097223 */ /* 0x000fe200000000ff */
[----:B--2---:R-:W-:-:S04]  /*1590*/  IMAD.WIDE R14, R3, 0x4, R14 ;  /* 0x00000004030e7825 */ /* 0x004fc800078e020e */
[----:B------:R-:W-:-:S04]  /*15a0*/  FFMA R8, -R4, R9, R27 ;  /* 0x0000000904087223 */ /* 0x000fc8000000011b */
[----:B------:R-:W-:Y:S01]  /*15b0*/  FFMA R9, R0, R8, R9 ;  /* 0x0000000800097223 */ /* 0x000fe20000000009 */
[----:B01----:R-:W-:Y:S06]  /*15c0*/  @!P0 BRA `(.L_x_51) ;  /* 0x00000000000c8947 */ /* 0x003fec0003800000 */
[----:B------:R-:W-:-:S07]  /*15d0*/  MOV R8, 0x15f0 ;  /* 0x000015f000087802 */ /* 0x000fce0000000f00 */
[----:B------:R-:W-:Y:S05]  /*15e0*/  CALL.REL.NOINC `($__internal_2_$__cuda_sm3x_div_rn_noftz_f32_slowpath) ;  /* 0x0000000c00747944 */ /* 0x000fea0003c00000 */
[----:B------:R-:W-:-:S07]  /*15f0*/  MOV R9, R0 ;  /* 0x0000000000097202 */ /* 0x000fce0000000f00 */
.L_x_51:
[----:B------:R-:W-:Y:S05]  /*1600*/  BSYNC.RECONVERGENT B3 ;  /* 0x0000000000037941 */ /* 0x000fea0003800200 */
.L_x_50:
        /* <DEDUP_REMOVED lines=17> */
.L_x_53:
[----:B------:R-:W-:Y:S05]  /*1720*/  BSYNC.RECONVERGENT B3 ;  /* 0x0000000000037941 */ /* 0x000fea0003800200 */
.L_x_52:
        /* <DEDUP_REMOVED lines=17> */
.L_x_55:
[----:B------:R-:W-:Y:S05]  /*1840*/  BSYNC.RECONVERGENT B3 ;  /* 0x0000000000037941 */ /* 0x000fea0003800200 */
.L_x_54:
        /* <DEDUP_REMOVED lines=17> */
.L_x_57:
[----:B------:R-:W-:Y:S05]  /*1960*/  BSYNC.RECONVERGENT B3 ;  /* 0x0000000000037941 */ /* 0x000fea0003800200 */
.L_x_56:
        /* <DEDUP_REMOVED lines=17> */
.L_x_59:
[----:B------:R-:W-:Y:S05]  /*1a80*/  BSYNC.RECONVERGENT B3 ;  /* 0x0000000000037941 */ /* 0x000fea0003800200 */
.L_x_58:
        /* <DEDUP_REMOVED lines=17> */
.L_x_61:
[----:B------:R-:W-:Y:S05]  /*1ba0*/  BSYNC.RECONVERGENT B3 ;  /* 0x0000000000037941 */ /* 0x000fea0003800200 */
.L_x_60:
        /* <DEDUP_REMOVED lines=16> */
.L_x_63:
[----:B------:R-:W-:Y:S05]  /*1cb0*/  BSYNC.RECONVERGENT B3 ;  /* 0x0000000000037941 */ /* 0x000fea0003800200 */
.L_x_62:
[----:B------:R0:W-:Y:S01]  /*1cc0*/  REDG.E.ADD.F32.FTZ.RN.STRONG.GPU desc[UR4][R14.64], R0 ;  /* 0x000000000e0079a6 */ /* 0x0001e2000c12f304 */
[----:B------:R-:W-:-:S07]  /*1cd0*/  IADD3 R6, PT, PT, R6, 0x8, RZ ;  /* 0x0000000806067810 */ /* 0x000fce0007ffe0ff */
.L_x_47:
[----:B------:R-:W-:Y:S05]  /*1ce0*/  BSYNC.RECONVERGENT B0 ;  /* 0x0000000000007941 */ /* 0x000fea0003800200 */
.L_x_46:
[----:B------:R-:W-:-:S13]  /*1cf0*/  ISETP.NE.AND P0, PT, R2, RZ, PT ;  /* 0x000000ff0200720c */ /* 0x000fda0003f05270 */
[----:B------:R-:W-:Y:S05]  /*1d00*/  @!P0 EXIT ;  /* 0x000000000000894d */ /* 0x000fea0003800000 */
[----:B------:R-:W-:Y:S01]  /*1d10*/  ISETP.GE.U32.AND P0, PT, R2, 0x4, PT ;  /* 0x000000040200780c */ /* 0x000fe20003f06070 */
[----:B------:R-:W-:Y:S01]  /*1d20*/  BSSY.RECONVERGENT B0, `(.L_x_64) ;  /* 0x000004d000007945 */ /* 0x000fe20003800200 */
[----:B------:R-:W-:-:S11]  /*1d30*/  LOP3.LUT R5, R5, 0x3, RZ, 0xc0, !PT ;  /* 0x0000000305057812 */ /* 0x000fd600078ec0ff */
[----:B------:R-:W-:Y:S05]  /*1d40*/  @!P0 BRA `(.L_x_65) ;  /* 0x0000000400288947 */ /* 0x000fea0003800000 */
[----:B------:R-:W1:Y:S01]  /*1d50*/  LDC.64 R2, c[0x0][0x388] ;  /* 0x0000e200ff027b82 */ /* 0x000e620000000a00 */
[----:B------:R-:W3:Y:S01]  /*1d60*/  LDG.E R27, desc[UR4][R16.64] ;  /* 0x00000004101b7981 */ /* 0x000ee2000c1e1900 */
[----:B------:R-:W0:Y:S06]  /*1d70*/  MUFU.RCP R9, R4 ;  /* 0x0000000400097308 */ /* 0x000e2c0000001000 */
[----:B------:R-:W4:Y:S01]  /*1d80*/  LDC.64 R10, c[0x0][0x3a0] ;  /* 0x0000e800ff0a7b82 */ /* 0x000f220000000a00 */
[----:B-1----:R-:W-:-:S05]  /*1d90*/  IMAD.WIDE R2, R6, 0x4, R2 ;  /* 0x0000000406027825 */ /* 0x002fca00078e0202 */
[----:B------:R-:W4:Y:S01]  /*1da0*/  LDG.E R7, desc[UR4][R2.64] ;  /* 0x0000000402077981 */ /* 0x000f22000c1e1900 */
[----:B0-2---:R-:W-:Y:S01]  /*1db0*/  FFMA R0, -R4, R9, 1 ;  /* 0x3f80000004007423 */ /* 0x005fe20000000109 */
[----:B------:R-:W-:Y:S03]  /*1dc0*/  BSSY.RECONVERGENT B3, `(.L_x_66) ;  /* 0x000000b000037945 */ /* 0x000fe60003800200 */
[----:B------:R-:W-:Y:S01]  /*1dd0*/  FFMA R0, R9, R0, R9 ;  /* 0x0000000009007223 */ /* 0x000fe20000000009 */
[----:B---3--:R-:W0:Y:S03]  /*1de0*/  FCHK P0, R27, R4 ;  /* 0x000000041b007302 */ /* 0x008e260000000000 */
[----:B------:R-:W-:-:S04]  /*1df0*/  FFMA R9, R0, R27, RZ ;  /* 0x0000001b00097223 */ /* 0x000fc800000000ff */
[----:B------:R-:W-:-:S04]  /*1e00*/  FFMA R8, -R4, R9, R27 ;  /* 0x0000000904087223 */ /* 0x000fc8000000011b */
[----:B------:R-:W-:Y:S01]  /*1e10*/  FFMA R9, R0, R8, R9 ;  /* 0x0000000800097223 */ /* 0x000fe20000000009 */
[----:B----4-:R-:W-:Y:S01]  /*1e20*/  IMAD.WIDE R10, R7, 0x4, R10 ;  /* 0x00000004070a7825 */ /* 0x010fe200078e020a */
[----:B0-----:R-:W-:Y:S06]  /*1e30*/  @!P0 BRA `(.L_x_67) ;  /* 0x00000000000c8947 */ /* 0x001fec0003800000 */
[----:B------:R-:W-:-:S07]  /*1e40*/  MOV R8, 0x1e60 ;  /* 0x00001e6000087802 */ /* 0x000fce0000000f00 */
[----:B------:R-:W-:Y:S05]  /*1e50*/  CALL.REL.NOINC `($__internal_2_$__cuda_sm3x_div_rn_noftz_f32_slowpath) ;  /* 0x0000000400587944 */ /* 0x000fea0003c00000 */
[----:B------:R-:W-:-:S07]  /*1e60*/  MOV R9, R0 ;  /* 0x0000000000097202 */ /* 0x000fce0000000f00 */
.L_x_67:
[----:B------:R-:W-:Y:S05]  /*1e70*/  BSYNC.RECONVERGENT B3 ;  /* 0x0000000000037941 */ /* 0x000fea0003800200 */
.L_x_66:
        /* <DEDUP_REMOVED lines=17> */
.L_x_69:
[----:B------:R-:W-:Y:S05]  /*1f90*/  BSYNC.RECONVERGENT B3 ;  /* 0x0000000000037941 */ /* 0x000fea0003800200 */
.L_x_68:
        /* <DEDUP_REMOVED lines=17> */
.L_x_71:
[----:B------:R-:W-:Y:S05]  /*20b0*/  BSYNC.RECONVERGENT B3 ;  /* 0x0000000000037941 */ /* 0x000fea0003800200 */
.L_x_70:
        /* <DEDUP_REMOVED lines=16> */
.L_x_73:
[----:B------:R-:W-:Y:S05]  /*21c0*/  BSYNC.RECONVERGENT B3 ;  /* 0x0000000000037941 */ /* 0x000fea0003800200 */
.L_x_72:
[----:B------:R1:W-:Y:S01]  /*21d0*/  REDG.E.ADD.F32.FTZ.RN.STRONG.GPU desc[UR4][R12.64], R0 ;  /* 0x000000000c0079a6 */ /* 0x0003e2000c12f304 */
[----:B------:R-:W-:-:S07]  /*21e0*/  IADD3 R6, PT, PT, R6, 0x4, RZ ;  /* 0x0000000406067810 */ /* 0x000fce0007ffe0ff */
.L_x_65:
[----:B------:R-:W-:Y:S05]  /*21f0*/  BSYNC.RECONVERGENT B0 ;  /* 0x0000000000007941 */ /* 0x000fea0003800200 */
.L_x_64:
[----:B------:R-:W-:-:S13]  /*2200*/  ISETP.NE.AND P0, PT, R5, RZ, PT ;  /* 0x000000ff0500720c */ /* 0x000fda0003f05270 */
[----:B------:R-:W-:Y:S05]  /*2210*/  @!P0 EXIT ;  /* 0x000000000000894d */ /* 0x000fea0003800000 */
[----:B------:R-:W3:Y:S01]  /*2220*/  LDC.64 R2, c[0x0][0x3a0] ;  /* 0x0000e800ff027b82 */ /* 0x000ee20000000a00 */
[----:B------:R-:W-:-:S07]  /*2230*/  IADD3 R5, PT, PT, -R5, RZ, RZ ;  /* 0x000000ff05057210 */ /* 0x000fce0007ffe1ff */
[----:B------:R-:W4:Y:S02]  /*2240*/  LDC.64 R10, c[0x0][0x388] ;  /* 0x0000e200ff0a7b82 */ /* 0x000f240000000a00 */
.L_x_76:
[----:B------:R-:W5:Y:S01]  /*2250*/  LDG.E R27, desc[UR4][R16.64] ;  /* 0x00000004101b7981 */ /* 0x000f62000c1e1900 */
[----:B----4-:R-:W-:-:S06]  /*2260*/  IMAD.WIDE R8, R6, 0x4, R10 ;  /* 0x0000000406087825 */ /* 0x010fcc00078e020a */
[----:B------:R-:W3:Y:S01]  /*2270*/  LDG.E R9, desc[UR4][R8.64] ;  /* 0x0000000408097981 */ /* 0x000ee2000c1e1900 */
[----:B0-----:R-:W0:Y:S01]  /*2280*/  MUFU.RCP R7, R4 ;  /* 0x0000000400077308 */ /* 0x001e220000001000 */
[----:B------:R-:W-:Y:S01]  /*2290*/  IADD3 R5, PT, PT, R5, 0x1, RZ ;  /* 0x0000000105057810 */ /* 0x000fe20007ffe0ff */
[----:B------:R-:W-:Y:S05]  /*22a0*/  YIELD ;  /* 0x0000000000007946 */ /* 0x000fea0003800000 */
[----:B------:R-:W-:Y:S01]  /*22b0*/  BSSY.RECONVERGENT B0, `(.L_x_74) ;  /* 0x000000c000007945 */ /* 0x000fe20003800200 */
[----:B------:R-:W-:Y:S01]  /*22c0*/  ISETP.NE.AND P2, PT, R5, RZ, PT ;  /* 0x000000ff0500720c */ /* 0x000fe20003f45270 */
[----:B012---:R-:W-:-:S04]  /*22d0*/  FFMA R0, -R4, R7, 1 ;  /* 0x3f80000004007423 */ /* 0x007fc80000000107 */
[----:B------:R-:W-:Y:S01]  /*22e0*/  FFMA R0, R7, R0, R7 ;  /* 0x0000000007007223 */ /* 0x000fe20000000007 */
[----:B-----5:R-:W0:Y:S03]  /*22f0*/  FCHK P0, R27, R4 ;  /* 0x000000041b007302 */ /* 0x020e260000000000 */
[----:B------:R-:W-:-:S04]  /*2300*/  FFMA R7, R0, R27, RZ ;  /* 0x0000001b00077223 */ /* 0x000fc800000000ff */
[----:B------:R-:W-:-:S04]  /*2310*/  FFMA R12, -R4, R7, R27 ;  /* 0x00000007040c7223 */ /* 0x000fc8000000011b */
[----:B------:R-:W-:Y:S01]  /*2320*/  FFMA R0, R0, R12, R7 ;  /* 0x0000000c00007223 */ /* 0x000fe20000000007 */
[----:B---3--:R-:W-:Y:S01]  /*2330*/  IMAD.WIDE R12, R9, 0x4, R2 ;  /* 0x00000004090c7825 */ /* 0x008fe200078e0202 */
[----:B0-----:R-:W-:Y:S06]  /*2340*/  @!P0 BRA `(.L_x_75) ;  /* 0x0000000000088947 */ /* 0x001fec0003800000 */
[----:B------:R-:W-:-:S07]  /*2350*/  MOV R8, 0x2370 ;  /* 0x0000237000087802 */ /* 0x000fce0000000f00 */
[----:B------:R-:W-:Y:S05]  /*2360*/  CALL.REL.NOINC `($__internal_2_$__cuda_sm3x_div_rn_noftz_f32_slowpath) ;  /* 0x0000000000147944 */ /* 0x000fea0003c00000 */
.L_x_75:
[----:B------:R-:W-:Y:S05]  /*2370*/  BSYNC.RECONVERGENT B0 ;  /* 0x0000000000007941 */ /* 0x000fea0003800200 */
.L_x_74:
[----:B------:R0:W-:Y:S01]  /*2380*/  REDG.E.ADD.F32.FTZ.RN.STRONG.GPU desc[UR4][R12.64], R0 ;  /* 0x000000000c0079a6 */ /* 0x0001e2000c12f304 */
[----:B------:R-:W-:Y:S01]  /*2390*/  IADD3 R6, PT, PT, R6, 0x1, RZ ;  /* 0x0000000106067810 */ /* 0x000fe20007ffe0ff */
[----:B------:R-:W-:Y:S06]  /*23a0*/  @P2 BRA `(.L_x_76) ;  /* 0xfffffffc00a82947 */ /* 0x000fec000383ffff */
[----:B------:R-:W-:Y:S05]  /*23b0*/  EXIT ;  /* 0x000000000000794d */ /* 0x000fea0003800000 */
        .weak           $__internal_2_$__cuda_sm3x_div_rn_noftz_f32_slowpath
        .type           $__internal_2_$__cuda_sm3x_div_rn_noftz_f32_slowpath,@function
        .size           $__internal_2_$__cuda_sm3x_div_rn_noftz_f32_slowpath,(.L_x_91 - $__internal_2_$__cuda_sm3x_div_rn_noftz_f32_slowpath)
$__internal_2_$__cuda_sm3x_div_rn_noftz_f32_slowpath:
[----:B------:R-:W-:Y:S01]  /*23c0*/  SHF.R.U32.HI R7, RZ, 0x17, R4 ;  /* 0x00000017ff077819 */ /* 0x000fe20000011604 */
[----:B------:R-:W-:Y:S01]  /*23d0*/  BSSY.RECONVERGENT B1, `(.L_x_77) ;  /* 0x0000063000017945 */ /* 0x000fe20003800200 */
[----:B------:R-:W-:Y:S02]  /*23e0*/  SHF.R.U32.HI R22, RZ, 0x17, R27 ;  /* 0x00000017ff167819 */ /* 0x000fe4000001161b */
[----:B------:R-:W-:Y:S02]  /*23f0*/  LOP3.LUT R7, R7, 0xff, RZ, 0xc0, !PT ;  /* 0x000000ff07077812 */ /* 0x000fe400078ec0ff */
[----:B------:R-:W-:Y:S02]  /*2400*/  LOP3.LUT R22, R22, 0xff, RZ, 0xc0, !PT ;  /* 0x000000ff16167812 */ /* 0x000fe400078ec0ff */
[----:B------:R-:W-:Y:S02]  /*2410*/  IADD3 R0, PT, PT, R7, -0x1, RZ ;  /* 0xffffffff07007810 */ /* 0x000fe40007ffe0ff */
[----:B------:R-:W-:-:S02]  /*2420*/  IADD3 R23, PT, PT, R22, -0x1, RZ ;  /* 0xffffffff16177810 */ /* 0x000fc40007ffe0ff */
[----:B------:R-:W-:Y:S02]  /*2430*/  ISETP.GT.U32.AND P0, PT, R0, 0xfd, PT ;  /* 0x000000fd0000780c */ /* 0x000fe40003f04070 */
[----:B------:R-:W-:Y:S02]  /*2440*/  MOV R24, R4 ;  /* 0x0000000400187202 */ /* 0x000fe40000000f00 */
[----:B------:R-:W-:-:S13]  /*2450*/  ISETP.GT.U32.OR P0, PT, R23, 0xfd, P0 ;  /* 0x000000fd1700780c */ /* 0x000fda0000704470 */
[----:B------:R-:W-:Y:S01]  /*2460*/  @!P0 MOV R9, RZ ;  /* 0x000000ff00098202 */ /* 0x000fe20000000f00 */
[----:B------:R-:W-:Y:S06]  /*2470*/  @!P0 BRA `(.L_x_78) ;  /* 0x00000000005c8947 */ /* 0x000fec0003800000 */
[----:B------:R-:W-:Y:S02]  /*2480*/  FSETP.GTU.FTZ.AND P0, PT, |R27|, +INF , PT ;  /* 0x7f8000001b00780b */ /* 0x000fe40003f1c200 */
[----:B------:R-:W-:-:S04]  /*2490*/  FSETP.GTU.FTZ.AND P1, PT, |R4|, +INF , PT ;  /* 0x7f8000000400780b */ /* 0x000fc80003f3c200 */
[----:B------:R-:W-:-:S13]  /*24a0*/  PLOP3.LUT P0, PT, P0, P1, PT, 0xf8, 0x8f ;  /* 0x00000000008f781c */ /* 0x000fda0000703f70 */
[----:B------:R-:W-:Y:S05]  /*24b0*/  @P0 BRA `(.L_x_79) ;  /* 0x00000004004c0947 */ /* 0x000fea0003800000 */
[----:B------:R-:W-:-:S13]  /*24c0*/  LOP3.LUT P0, RZ, R24, 0x7fffffff, R27, 0xc8, !PT ;  /* 0x7fffffff18ff7812 */ /* 0x000fda000780c81b */
[----:B------:R-:W-:Y:S05]  /*24d0*/  @!P0 BRA `(.L_x_80) ;  /* 0x00000004003c8947 */ /* 0x000fea0003800000 */
[C---:B------:R-:W-:Y:S02]  /*24e0*/  FSETP.NEU.FTZ.AND P3, PT, |R27|.reuse, +INF , PT ;  /* 0x7f8000001b00780b */ /* 0x040fe40003f7d200 */
[----:B------:R-:W-:Y:S02]  /*24f0*/  FSETP.NEU.FTZ.AND P1, PT, |R4|, +INF , PT ;  /* 0x7f8000000400780b */ /* 0x000fe40003f3d200 */
[----:B------:R-:W-:-:S11]  /*2500*/  FSETP.NEU.FTZ.AND P0, PT, |R27|, +INF , PT ;  /* 0x7f8000001b00780b */ /* 0x000fd60003f1d200 */
[----:B------:R-:W-:Y:S05]  /*2510*/  @!P1 BRA !P3, `(.L_x_80) ;  /* 0x00000004002c9947 */ /* 0x000fea0005800000 */
[----:B------:R-:W-:-:S04]  /*2520*/  LOP3.LUT P3, RZ, R27, 0x7fffffff, RZ, 0xc0, !PT ;  /* 0x7fffffff1bff7812 */ /* 0x000fc8000786c0ff */
[----:B------:R-:W-:-:S13]  /*2530*/  PLOP3.LUT P1, PT, P1, P3, PT, 0x2f, 0xf2 ;  /* 0x0000000000f2781c */ /* 0x000fda0000f26577 */
[----:B------:R-:W-:Y:S05]  /*2540*/  @P1 BRA `(.L_x_81) ;  /* 0x0000000400181947 */ /* 0x000fea0003800000 */
[----:B------:R-:W-:-:S04]  /*2550*/  LOP3.LUT P1, RZ, R24, 0x7fffffff, RZ, 0xc0, !PT ;  /* 0x7fffffff18ff7812 */ /* 0x000fc8000782c0ff */
[----:B------:R-:W-:-:S13]  /*2560*/  PLOP3.LUT P0, PT, P0, P1, PT, 0x2f, 0xf2 ;  /* 0x0000000000f2781c */ /* 0x000fda0000702577 */
[----:B------:R-:W-:Y:S05]  /*2570*/  @P0 BRA `(.L_x_82) ;  /* 0x0000000400000947 */ /* 0x000fea0003800000 */
[----:B------:R-:W-:Y:S02]  /*2580*/  ISETP.GE.AND P0, PT, R23, RZ, PT ;  /* 0x000000ff1700720c */ /* 0x000fe40003f06270 */
[----:B------:R-:W-:-:S11]  /*2590*/  ISETP.GE.AND P1, PT, R0, RZ, PT ;  /* 0x000000ff0000720c */ /* 0x000fd60003f26270 */
[----:B------:R-:W-:Y:S01]  /*25a0*/  @P0 MOV R9, RZ ;  /* 0x000000ff00090202 */ /* 0x000fe20000000f00 */
[----:B------:R-:W-:Y:S01]  /*25b0*/  @!P0 FFMA R27, R27, 1.84467440737095516160e+19, RZ ;  /* 0x5f8000001b1b8823 */ /* 0x000fe200000000ff */
[----:B------:R-:W-:Y:S01]  /*25c0*/  @!P0 MOV R9, 0xffffffc0 ;  /* 0xffffffc000098802 */ /* 0x000fe20000000f00 */
[----:B------:R-:W-:-:S03]  /*25d0*/  @!P1 FFMA R24, R4, 1.84467440737095516160e+19, RZ ;  /* 0x5f80000004189823 */ /* 0x000fc600000000ff */
[----:B------:R-:W-:-:S07]  /*25e0*/  @!P1 IADD3 R9, PT, PT, R9, 0x40, RZ ;  /* 0x0000004009099810 */ /* 0x000fce0007ffe0ff */
.L_x_78:
[----:B------:R-:W-:Y:S01]  /*25f0*/  LEA R23, R7, 0xc0800000, 0x17 ;  /* 0xc080000007177811 */ /* 0x000fe200078eb8ff */
[----:B------:R-:W-:Y:S01]  /*2600*/  BSSY.RECONVERGENT B2, `(.L_x_83) ;  /* 0x0000036000027945 */ /* 0x000fe20003800200 */
[----:B------:R-:W-:Y:S02]  /*2610*/  IADD3 R22, PT, PT, R22, -0x7f, RZ ;  /* 0xffffff8116167810 */ /* 0x000fe40007ffe0ff */
[----:B------:R-:W-:-:S03]  /*2620*/  IADD3 R28, PT, PT, -R23, R24, RZ ;  /* 0x00000018171c7210 */ /* 0x000fc60007ffe1ff */
[----:B------:R-:W-:Y:S01]  /*2630*/  IMAD R0, R22, -0x800000, R27 ;  /* 0xff80000016007824 */ /* 0x000fe200078e021b */
[----:B------:R-:W0:Y:S01]  /*2640*/  MUFU.RCP R24, R28 ;  /* 0x0000001c00187308 */ /* 0x000e220000001000 */
[----:B------:R-:W-:Y:S01]  /*2650*/  FADD.FTZ R25, -R28, -RZ ;  /* 0x800000ff1c197221 */ /* 0x000fe20000010100 */
[----:B------:R-:W-:-:S04]  /*2660*/  IADD3 R22, PT, PT, R22, 0x7f, -R7 ;  /* 0x0000007f16167810 */ /* 0x000fc80007ffe807 */
[----:B------:R-:W-:Y:S01]  /*2670*/  IADD3 R9, PT, PT, R22, R9, RZ ;  /* 0x0000000916097210 */ /* 0x000fe20007ffe0ff */
[----:B0-----:R-:W-:-:S04]  /*2680*/  FFMA R23, R24, R25, 1 ;  /* 0x3f80000018177423 */ /* 0x001fc80000000019 */
[----:B------:R-:W-:-:S04]  /*2690*/  FFMA R23, R24, R23, R24 ;  /* 0x0000001718177223 */ /* 0x000fc80000000018 */
[----:B------:R-:W-:-:S04]  /*26a0*/  FFMA R24, R0, R23, RZ ;  /* 0x0000001700187223 */ /* 0x000fc800000000ff */
[----:B------:R-:W-:-:S04]  /*26b0*/  FFMA R26, R25, R24, R0 ;  /* 0x00000018191a7223 */ /* 0x000fc80000000000 */
[----:B------:R-:W-:-:S04]  /*26c0*/  FFMA R26, R23, R26, R24 ;  /* 0x0000001a171a7223 */ /* 0x000fc80000000018 */
[----:B------:R-:W-:-:S04]  /*26d0*/  FFMA R25, R25, R26, R0 ;  /* 0x0000001a19197223 */ /* 0x000fc80000000000 */
[----:B------:R-:W-:-:S05]  /*26e0*/  FFMA R0, R23, R25, R26 ;  /* 0x0000001917007223 */ /* 0x000fca000000001a */
[----:B------:R-:W-:-:S04]  /*26f0*/  SHF.R.U32.HI R7, RZ, 0x17, R0 ;  /* 0x00000017ff077819 */ /* 0x000fc80000011600 */
[----:B------:R-:W-:-:S04]  /*2700*/  LOP3.LUT R22, R7, 0xff, RZ, 0xc0, !PT ;  /* 0x000000ff07167812 */ /* 0x000fc800078ec0ff */
[----:B------:R-:W-:-:S04]  /*2710*/  IADD3 R7, PT, PT, R22, R9, RZ ;  /* 0x0000000916077210 */ /* 0x000fc80007ffe0ff */
[----:B------:R-:W-:-:S04]  /*2720*/  IADD3 R22, PT, PT, R7, -0x1, RZ ;  /* 0xffffffff07167810 */ /* 0x000fc80007ffe0ff */
[----:B------:R-:W-:-:S13]  /*2730*/  ISETP.GE.U32.AND P0, PT, R22, 0xfe, PT ;  /* 0x000000fe1600780c */ /* 0x000fda0003f06070 */
[----:B------:R-:W-:Y:S05]  /*2740*/  @!P0 BRA `(.L_x_84) ;  /* 0x0000000000808947 */ /* 0x000fea0003800000 */
[----:B------:R-:W-:-:S13]  /*2750*/  ISETP.GT.AND P0, PT, R7, 0xfe, PT ;  /* 0x000000fe0700780c */ /* 0x000fda0003f04270 */
[----:B------:R-:W-:Y:S05]  /*2760*/  @P0 BRA `(.L_x_85) ;  /* 0x00000000006c0947 */ /* 0x000fea0003800000 */
[----:B------:R-:W-:-:S13]  /*2770*/  ISETP.GE.AND P0, PT, R7, 0x1, PT ;  /* 0x000000010700780c */ /* 0x000fda0003f06270 */
[----:B------:R-:W-:Y:S05]  /*2780*/  @P0 BRA `(.L_x_86) ;  /* 0x0000000000740947 */ /* 0x000fea0003800000 */
[----:B------:R-:W-:Y:S02]  /*2790*/  ISETP.GE.AND P0, PT, R7, -0x18, PT ;  /* 0xffffffe80700780c */ /* 0x000fe40003f06270 */
[----:B------:R-:W-:-:S11]  /*27a0*/  LOP3.LUT R0, R0, 0x80000000, RZ, 0xc0, !PT ;  /* 0x8000000000007812 */ /* 0x000fd600078ec0ff */
[----:B------:R-:W-:Y:S05]  /*27b0*/  @!P0 BRA `(.L_x_86) ;  /* 0x0000000000688947 */ /* 0x000fea0003800000 */
[CCC-:B------:R-:W-:Y:S01]  /*27c0*/  FFMA.RZ R9, R23.reuse, R25.reuse, R26.reuse ;  /* 0x0000001917097223 */ /* 0x1c0fe2000000c01a */
[CCC-:B------:R-:W-:Y:S01]  /*27d0*/  FFMA.RP R22, R23.reuse, R25.reuse, R26.reuse ;  /* 0x0000001917167223 */ /* 0x1c0fe2000000801a */
[----:B------:R-:W-:Y:S01]  /*27e0*/  FFMA.RM R25, R23, R25, R26 ;  /* 0x0000001917197223 */ /* 0x000fe2000000401a */
[----:B------:R-:W-:Y:S02]  /*27f0*/  IADD3 R23, PT, PT, R7, 0x20, RZ ;  /* 0x0000002007177810 */ /* 0x000fe40007ffe0ff */
[----:B------:R-:W-:Y:S02]  /*2800*/  LOP3.LUT R9, R9, 0x7fffff, RZ, 0xc0, !PT ;  /* 0x007fffff09097812 */ /* 0x000fe400078ec0ff */
[----:B------:R-:W-:Y:S02]  /*2810*/  ISETP.NE.AND P3, PT, R7, RZ, PT ;  /* 0x000000ff0700720c */ /* 0x000fe40003f65270 */
[----:B------:R-:W-:Y:S02]  /*2820*/  LOP3.LUT R24, R9, 0x800000, RZ, 0xfc, !PT ;  /* 0x0080000009187812 */ /* 0x000fe400078efcff */
[----:B------:R-:W-:-:S02]  /*2830*/  ISETP.NE.AND P1, PT, R7, RZ, PT ;  /* 0x000000ff0700720c */ /* 0x000fc40003f25270 */
[----:B------:R-:W-:Y:S02]  /*2840*/  IADD3 R7, PT, PT, -R7, RZ, RZ ;  /* 0x000000ff07077210 */ /* 0x000fe40007ffe1ff */
[----:B------:R-:W-:Y:S02]  /*2850*/  SHF.L.U32 R23, R24, R23, RZ ;  /* 0x0000001718177219 */ /* 0x000fe400000006ff */
[----:B------:R-:W-:Y:S02]  /*2860*/  FSETP.NEU.FTZ.AND P0, PT, R22, R25, PT ;  /* 0x000000191600720b */ /* 0x000fe40003f1d000 */
[----:B------:R-:W-:Y:S02]  /*2870*/  SEL R7, R7, RZ, P3 ;  /* 0x000000ff07077207 */ /* 0x000fe40001800000 */
[----:B------:R-:W-:Y:S02]  /*2880*/  ISETP.NE.AND P1, PT, R23, RZ, P1 ;  /* 0x000000ff1700720c */ /* 0x000fe40000f25270 */
[----:B------:R-:W-:-:S02]  /*2890*/  SHF.R.U32.HI R24, RZ, R7, R24 ;  /* 0x00000007ff187219 */ /* 0x000fc40000011618 */
[----:B------:R-:W-:Y:S02]  /*28a0*/  PLOP3.LUT P0, PT, P0, P1, PT, 0xf8, 0x8f ;  /* 0x00000000008f781c */ /* 0x000fe40000703f70 */
[----:B------:R-:W-:Y:S02]  /*28b0*/  SHF.R.U32.HI R9, RZ, 0x1, R24 ;  /* 0x00000001ff097819 */ /* 0x000fe40000011618 */
[----:B------:R-:W-:-:S04]  /*28c0*/  SEL R22, RZ, 0x1, !P0 ;  /* 0x00000001ff167807 */ /* 0x000fc80004000000 */
[----:B------:R-:W-:-:S04]  /*28d0*/  LOP3.LUT R7, R22, 0x1, R9, 0xf8, !PT ;  /* 0x0000000116077812 */ /* 0x000fc800078ef809 */
[----:B------:R-:W-:-:S04]  /*28e0*/  LOP3.LUT R24, R7, R24, RZ, 0xc0, !PT ;  /* 0x0000001807187212 */ /* 0x000fc800078ec0ff */
[----:B------:R-:W-:-:S04]  /*28f0*/  IADD3 R9, PT, PT, R9, R24, RZ ;  /* 0x0000001809097210 */ /* 0x000fc80007ffe0ff */
[----:B------:R-:W-:Y:S01]  /*2900*/  LOP3.LUT R0, R9, R0, RZ, 0xfc, !PT ;  /* 0x0000000009007212 */ /* 0x000fe200078efcff */
[----:B------:R-:W-:Y:S06]  /*2910*/  BRA `(.L_x_86) ;  /* 0x0000000000107947 */ /* 0x000fec0003800000 */
.L_x_85:
[----:B------:R-:W-:-:S04]  /*2920*/  LOP3.LUT R0, R0, 0x80000000, RZ, 0xc0, !PT ;  /* 0x8000000000007812 */ /* 0x000fc800078ec0ff */
[----:B------:R-:W-:Y:S01]  /*2930*/  LOP3.LUT R0, R0, 0x7f800000, RZ, 0xfc, !PT ;  /* 0x7f80000000007812 */ /* 0x000fe200078efcff */
[----:B------:R-:W-:Y:S06]  /*2940*/  BRA `(.L_x_86) ;  /* 0x0000000000047947 */ /* 0x000fec0003800000 */
.L_x_84:
[----:B------:R-:W-:-:S07]  /*2950*/  LEA R0, R9, R0, 0x17 ;  /* 0x0000000009007211 */ /* 0x000fce00078eb8ff */
.L_x_86:
[----:B------:R-:W-:Y:S05]  /*2960*/  BSYNC.RECONVERGENT B2 ;  /* 0x0000000000027941 */ /* 0x000fea0003800200 */
.L_x_83:
[----:B------:R-:W-:Y:S05]  /*2970*/  BRA `(.L_x_87) ;  /* 0x0000000000207947 */ /* 0x000fea0003800000 */
.L_x_82:
[----:B------:R-:W-:-:S04]  /*2980*/  LOP3.LUT R24, R24, 0x80000000, R27, 0x48, !PT ;  /* 0x8000000018187812 */ /* 0x000fc800078e481b */
[----:B------:R-:W-:Y:S01]  /*2990*/  LOP3.LUT R0, R24, 0x7f800000, RZ, 0xfc, !PT ;  /* 0x7f80000018007812 */ /* 0x000fe200078efcff */
[----:B------:R-:W-:Y:S06]  /*29a0*/  BRA `(.L_x_87) ;  /* 0x0000000000147947 */ /* 0x000fec0003800000 */
.L_x_81:
[----:B------:R-:W-:Y:S01]  /*29b0*/  LOP3.LUT R0, R24, 0x80000000, R27, 0x48, !PT ;  /* 0x8000000018007812 */ /* 0x000fe200078e481b */
[----:B------:R-:W-:Y:S06]  /*29c0*/  BRA `(.L_x_87) ;  /* 0x00000000000c7947 */ /* 0x000fec0003800000 */
.L_x_80:
[----:B------:R-:W0:Y:S01]  /*29d0*/  MUFU.RSQ R0, -QNAN ;  /* 0xffc0000000007908 */ /* 0x000e220000001400 */
[----:B------:R-:W-:Y:S05]  /*29e0*/  BRA `(.L_x_87) ;  /* 0x0000000000047947 */ /* 0x000fea0003800000 */
.L_x_79:
[----:B------:R-:W-:-:S07]  /*29f0*/  FADD.FTZ R0, R27, R4 ;  /* 0x000000041b007221 */ /* 0x000fce0000010000 */
.L_x_87:
[----:B------:R-:W-:Y:S05]  /*2a00*/  BSYNC.RECONVERGENT B1 ;  /* 0x0000000000017941 */ /* 0x000fea0003800200 */
.L_x_77:
[----:B------:R-:W-:-:S04]  /*2a10*/  HFMA2 R9, -RZ, RZ, 0, 0 ;  /* 0x00000000ff097431 */ /* 0x000fc800000001ff */
[----:B0-----:R-:W-:Y:S05]  /*2a20*/  RET.REL.NODEC R8 `(_Z9pagerank1PiS_S_PfS0_ii) ;  /* 0xffffffd408747950 */ /* 0x001fea0003c3ffff */
.L_x_88:
        /* <DEDUP_REMOVED lines=13> */
.L_x_91:


//--------------------- .nv.shared.reserved.0     --------------------------
	.section	.nv.shared.reserved.0,"aw",@nobits
	.weak		__nv_reservedSMEM_offset_0_alias
	.size		__nv_reservedSMEM_offset_0_alias, 0, 64
	.other		__nv_reservedSMEM_offset_0_alias,@"STO_CUDA_RESERVED_SHARED STV_DEFAULT"
__nv_reservedSMEM_offset_0_alias:
	.zero		0
	.zero		64


//--------------------- .nv.constant0._Z9inibufferPiPfS0_ii --------------------------
	.section	.nv.constant0._Z9inibufferPiPfS0_ii,"a",@progbits
	.sectionflags	@""
	.align	4
.nv.constant0._Z9inibufferPiPfS0_ii:
	.zero		928


//--------------------- .nv.constant0._Z9pagerank2PiS_S_PfS0_ii --------------------------
	.section	.nv.constant0._Z9pagerank2PiS_S_PfS0_ii,"a",@progbits
	.sectionflags	@""
	.align	4
.nv.constant0._Z9pagerank2PiS_S_PfS0_ii:
	.zero		944


//--------------------- .nv.constant0._Z9pagerank1PiS_S_PfS0_ii --------------------------
	.section	.nv.constant0._Z9pagerank1PiS_S_PfS0_ii,"a",@progbits
	.sectionflags	@""
	.align	4
.nv.constant0._Z9pagerank1PiS_S_PfS0_ii:
	.zero		944


//--------------------- SYMBOLS --------------------------

	.type		.nv.reservedSmem.offset0,@object
	.size		.nv.reservedSmem.offset0,0x4
